//
// Generated by NVIDIA NVVM Compiler
//
// Compiler Build ID: CL-36424714
// Cuda compilation tools, release 13.0, V13.0.88
// Based on NVVM 20.0.0
//

.version 9.0
.target sm_100
.address_size 64

	// .globl	_ZN18mamtorch_kernel_v331fullyconnected_fast_cuda_kernelEPKfS1_Pfiii
// _ZZN18mamtorch_kernel_v331fullyconnected_fast_cuda_kernelEPKfS1_PfiiiE6Ablock has been demoted
// _ZZN18mamtorch_kernel_v331fullyconnected_fast_cuda_kernelEPKfS1_PfiiiE6Bblock has been demoted

.visible .entry _ZN18mamtorch_kernel_v331fullyconnected_fast_cuda_kernelEPKfS1_Pfiii(
	.param .u64 .ptr .align 1 _ZN18mamtorch_kernel_v331fullyconnected_fast_cuda_kernelEPKfS1_Pfiii_param_0,
	.param .u64 .ptr .align 1 _ZN18mamtorch_kernel_v331fullyconnected_fast_cuda_kernelEPKfS1_Pfiii_param_1,
	.param .u64 .ptr .align 1 _ZN18mamtorch_kernel_v331fullyconnected_fast_cuda_kernelEPKfS1_Pfiii_param_2,
	.param .u32 _ZN18mamtorch_kernel_v331fullyconnected_fast_cuda_kernelEPKfS1_Pfiii_param_3,
	.param .u32 _ZN18mamtorch_kernel_v331fullyconnected_fast_cuda_kernelEPKfS1_Pfiii_param_4,
	.param .u32 _ZN18mamtorch_kernel_v331fullyconnected_fast_cuda_kernelEPKfS1_Pfiii_param_5
)
{
	.reg .pred 	%p<4>;
	.reg .b32 	%r<206>;
	.reg .b32 	%f<324>;
	.reg .b64 	%rd<82>;
	// demoted variable
	.shared .align 4 .b8 _ZZN18mamtorch_kernel_v331fullyconnected_fast_cuda_kernelEPKfS1_PfiiiE6Ablock[16384];
	// demoted variable
	.shared .align 4 .b8 _ZZN18mamtorch_kernel_v331fullyconnected_fast_cuda_kernelEPKfS1_PfiiiE6Bblock[16896];
	ld.param.u32 	%r47, [_ZN18mamtorch_kernel_v331fullyconnected_fast_cuda_kernelEPKfS1_Pfiii_param_3];
	ld.param.u32 	%r48, [_ZN18mamtorch_kernel_v331fullyconnected_fast_cuda_kernelEPKfS1_Pfiii_param_4];
	mov.u32 	%r50, %ctaid.x;
	mov.u32 	%r51, %ctaid.y;
	mov.u32 	%r1, %tid.x;
	mov.u32 	%r2, %tid.y;
	shl.b32 	%r3, %r50, 6;
	shl.b32 	%r4, %r51, 6;
	setp.lt.s32 	%p1, %r48, 64;
	mov.f32 	%f308, 0f00000000;
	mov.f32 	%f309, %f308;
	mov.f32 	%f310, %f308;
	mov.f32 	%f311, %f308;
	mov.f32 	%f312, %f308;
	mov.f32 	%f313, %f308;
	mov.f32 	%f314, %f308;
	mov.f32 	%f315, %f308;
	mov.f32 	%f316, %f308;
	mov.f32 	%f317, %f308;
	mov.f32 	%f318, %f308;
	mov.f32 	%f319, %f308;
	mov.f32 	%f320, %f308;
	mov.f32 	%f321, %f308;
	mov.f32 	%f322, %f308;
	mov.f32 	%f323, %f308;
	@%p1 bra 	$L__BB0_6;
	shl.b32 	%r53, %r2, 4;
	add.s32 	%r54, %r53, %r1;
	and.b32  	%r55, %r54, 63;
	shl.b32 	%r56, %r54, 2;
	and.b32  	%r57, %r56, 252;
	mov.u32 	%r58, _ZZN18mamtorch_kernel_v331fullyconnected_fast_cuda_kernelEPKfS1_PfiiiE6Ablock;
	add.s32 	%r59, %r58, %r57;
	mov.u32 	%r60, _ZZN18mamtorch_kernel_v331fullyconnected_fast_cuda_kernelEPKfS1_PfiiiE6Bblock;
	mad.lo.s32 	%r61, %r55, 264, %r60;
	shr.u32 	%r5, %r54, 6;
	add.s32 	%r62, %r54, 256;
	shr.u32 	%r6, %r62, 6;
	shl.b32 	%r63, %r6, 8;
	add.s32 	%r7, %r59, %r63;
	shl.b32 	%r64, %r6, 2;
	add.s32 	%r8, %r61, %r64;
	add.s32 	%r65, %r54, 512;
	shr.u32 	%r9, %r65, 6;
	shl.b32 	%r66, %r9, 8;
	add.s32 	%r10, %r59, %r66;
	shl.b32 	%r67, %r9, 2;
	add.s32 	%r11, %r61, %r67;
	add.s32 	%r68, %r54, 768;
	shr.u32 	%r12, %r68, 6;
	shl.b32 	%r69, %r12, 8;
	add.s32 	%r13, %r59, %r69;
	shl.b32 	%r70, %r12, 2;
	add.s32 	%r14, %r61, %r70;
	add.s32 	%r71, %r54, 1024;
	shr.u32 	%r15, %r71, 6;
	add.s32 	%r72, %r54, 1280;
	shr.u32 	%r16, %r72, 6;
	add.s32 	%r73, %r54, 1536;
	shr.u32 	%r17, %r73, 6;
	shl.b32 	%r74, %r17, 2;
	add.s32 	%r18, %r61, %r74;
	add.s32 	%r75, %r54, 1792;
	shr.u32 	%r19, %r75, 6;
	shl.b32 	%r76, %r19, 8;
	add.s32 	%r20, %r59, %r76;
	shl.b32 	%r77, %r19, 2;
	add.s32 	%r21, %r61, %r77;
	add.s32 	%r78, %r54, 2048;
	shr.u32 	%r22, %r78, 6;
	shl.b32 	%r79, %r22, 8;
	add.s32 	%r23, %r59, %r79;
	shl.b32 	%r80, %r22, 2;
	add.s32 	%r24, %r61, %r80;
	add.s32 	%r81, %r54, 2304;
	shr.u32 	%r25, %r81, 6;
	shl.b32 	%r82, %r25, 8;
	add.s32 	%r26, %r59, %r82;
	add.s32 	%r83, %r54, 2560;
	shr.u32 	%r27, %r83, 6;
	shl.b32 	%r84, %r27, 8;
	add.s32 	%r28, %r59, %r84;
	add.s32 	%r85, %r54, 2816;
	shr.u32 	%r29, %r85, 6;
	shl.b32 	%r86, %r29, 2;
	add.s32 	%r30, %r61, %r86;
	add.s32 	%r87, %r54, 3072;
	shr.u32 	%r31, %r87, 6;
	add.s32 	%r88, %r54, 3328;
	shr.u32 	%r32, %r88, 6;
	add.s32 	%r89, %r54, 3584;
	shr.u32 	%r33, %r89, 6;
	add.s32 	%r90, %r54, 3840;
	shr.u32 	%r34, %r90, 6;
	shl.b32 	%r91, %r34, 8;
	add.s32 	%r35, %r59, %r91;
	shr.s32 	%r92, %r48, 31;
	shr.u32 	%r93, %r92, 26;
	add.s32 	%r94, %r48, %r93;
	shr.s32 	%r36, %r94, 6;
	mov.b32 	%r202, 0;
	mov.f32 	%f292, 0f7F7FFFFF;
	mov.f32 	%f276, 0fFF7FFFFF;
	mov.f32 	%f277, %f276;
	mov.f32 	%f278, %f276;
	mov.f32 	%f279, %f276;
	mov.f32 	%f280, %f276;
	mov.f32 	%f281, %f276;
	mov.f32 	%f282, %f276;
	mov.f32 	%f283, %f276;
	mov.f32 	%f284, %f276;
	mov.f32 	%f285, %f276;
	mov.f32 	%f286, %f276;
	mov.f32 	%f287, %f276;
	mov.f32 	%f288, %f276;
	mov.f32 	%f289, %f276;
	mov.f32 	%f290, %f276;
	mov.f32 	%f291, %f276;
	mov.f32 	%f293, %f292;
	mov.f32 	%f294, %f292;
	mov.f32 	%f295, %f292;
	mov.f32 	%f296, %f292;
	mov.f32 	%f297, %f292;
	mov.f32 	%f298, %f292;
	mov.f32 	%f299, %f292;
	mov.f32 	%f300, %f292;
	mov.f32 	%f301, %f292;
	mov.f32 	%f302, %f292;
	mov.f32 	%f303, %f292;
	mov.f32 	%f304, %f292;
	mov.f32 	%f305, %f292;
	mov.f32 	%f306, %f292;
	mov.f32 	%f307, %f292;
$L__BB0_2:
	ld.param.u32 	%r201, [_ZN18mamtorch_kernel_v331fullyconnected_fast_cuda_kernelEPKfS1_Pfiii_param_5];
	ld.param.u64 	%rd80, [_ZN18mamtorch_kernel_v331fullyconnected_fast_cuda_kernelEPKfS1_Pfiii_param_1];
	ld.param.u64 	%rd79, [_ZN18mamtorch_kernel_v331fullyconnected_fast_cuda_kernelEPKfS1_Pfiii_param_0];
	shl.b32 	%r96, %r1, 2;
	mov.u32 	%r97, _ZZN18mamtorch_kernel_v331fullyconnected_fast_cuda_kernelEPKfS1_PfiiiE6Ablock;
	add.s32 	%r98, %r96, %r97;
	add.s32 	%r204, %r98, 256;
	mov.u32 	%r99, _ZZN18mamtorch_kernel_v331fullyconnected_fast_cuda_kernelEPKfS1_PfiiiE6Bblock;
	mad.lo.s32 	%r100, %r2, 264, %r99;
	add.s32 	%r203, %r100, 8448;
	shl.b32 	%r101, %r202, 6;
	add.s32 	%r102, %r5, %r101;
	shl.b32 	%r103, %r2, 4;
	add.s32 	%r104, %r103, %r1;
	and.b32  	%r105, %r104, 63;
	add.s32 	%r106, %r105, %r3;
	mad.lo.s32 	%r107, %r102, %r47, %r106;
	cvta.to.global.u64 	%rd4, %rd79;
	mul.wide.s32 	%rd5, %r107, 4;
	add.s64 	%rd6, %rd4, %rd5;
	ld.global.nc.f32 	%f132, [%rd6];
	shl.b32 	%r108, %r104, 2;
	and.b32  	%r109, %r108, 252;
	add.s32 	%r110, %r97, %r109;
	shl.b32 	%r111, %r5, 8;
	add.s32 	%r112, %r110, %r111;
	st.shared.f32 	[%r112], %f132;
	add.s32 	%r113, %r105, %r4;
	mad.lo.s32 	%r114, %r102, %r201, %r113;
	cvta.to.global.u64 	%rd7, %rd80;
	mul.wide.s32 	%rd8, %r114, 4;
	add.s64 	%rd9, %rd7, %rd8;
	ld.global.nc.f32 	%f133, [%rd9];
	mad.lo.s32 	%r115, %r105, 264, %r99;
	shl.b32 	%r116, %r5, 2;
	add.s32 	%r117, %r115, %r116;
	st.shared.f32 	[%r117], %f133;
	add.s32 	%r118, %r6, %r101;
	mad.lo.s32 	%r119, %r118, %r47, %r106;
	mul.wide.s32 	%rd10, %r119, 4;
	add.s64 	%rd11, %rd4, %rd10;
	ld.global.nc.f32 	%f134, [%rd11];
	st.shared.f32 	[%r7], %f134;
	mad.lo.s32 	%r120, %r118, %r201, %r113;
	mul.wide.s32 	%rd12, %r120, 4;
	add.s64 	%rd13, %rd7, %rd12;
	ld.global.nc.f32 	%f135, [%rd13];
	st.shared.f32 	[%r8], %f135;
	add.s32 	%r121, %r9, %r101;
	mad.lo.s32 	%r122, %r121, %r47, %r106;
	mul.wide.s32 	%rd14, %r122, 4;
	add.s64 	%rd15, %rd4, %rd14;
	ld.global.nc.f32 	%f136, [%rd15];
	st.shared.f32 	[%r10], %f136;
	mad.lo.s32 	%r123, %r121, %r201, %r113;
	mul.wide.s32 	%rd16, %r123, 4;
	add.s64 	%rd17, %rd7, %rd16;
	ld.global.nc.f32 	%f137, [%rd17];
	st.shared.f32 	[%r11], %f137;
	add.s32 	%r124, %r12, %r101;
	mad.lo.s32 	%r125, %r124, %r47, %r106;
	mul.wide.s32 	%rd18, %r125, 4;
	add.s64 	%rd19, %rd4, %rd18;
	ld.global.nc.f32 	%f138, [%rd19];
	st.shared.f32 	[%r13], %f138;
	mad.lo.s32 	%r126, %r124, %r201, %r113;
	mul.wide.s32 	%rd20, %r126, 4;
	add.s64 	%rd21, %rd7, %rd20;
	ld.global.nc.f32 	%f139, [%rd21];
	st.shared.f32 	[%r14], %f139;
	add.s32 	%r127, %r15, %r101;
	mad.lo.s32 	%r128, %r127, %r47, %r106;
	mul.wide.s32 	%rd22, %r128, 4;
	add.s64 	%rd23, %rd4, %rd22;
	ld.global.nc.f32 	%f140, [%rd23];
	shl.b32 	%r129, %r15, 8;
	add.s32 	%r130, %r110, %r129;
	st.shared.f32 	[%r130], %f140;
	mad.lo.s32 	%r131, %r127, %r201, %r113;
	mul.wide.s32 	%rd24, %r131, 4;
	add.s64 	%rd25, %rd7, %rd24;
	ld.global.nc.f32 	%f141, [%rd25];
	shl.b32 	%r132, %r15, 2;
	add.s32 	%r133, %r115, %r132;
	st.shared.f32 	[%r133], %f141;
	add.s32 	%r134, %r16, %r101;
	mad.lo.s32 	%r135, %r134, %r47, %r106;
	mul.wide.s32 	%rd26, %r135, 4;
	add.s64 	%rd27, %rd4, %rd26;
	ld.global.nc.f32 	%f142, [%rd27];
	shl.b32 	%r136, %r16, 8;
	add.s32 	%r137, %r110, %r136;
	st.shared.f32 	[%r137], %f142;
	mad.lo.s32 	%r138, %r134, %r201, %r113;
	mul.wide.s32 	%rd28, %r138, 4;
	add.s64 	%rd29, %rd7, %rd28;
	ld.global.nc.f32 	%f143, [%rd29];
	shl.b32 	%r139, %r16, 2;
	add.s32 	%r140, %r115, %r139;
	st.shared.f32 	[%r140], %f143;
	add.s32 	%r141, %r17, %r101;
	mad.lo.s32 	%r142, %r141, %r47, %r106;
	mul.wide.s32 	%rd30, %r142, 4;
	add.s64 	%rd31, %rd4, %rd30;
	ld.global.nc.f32 	%f144, [%rd31];
	shl.b32 	%r143, %r17, 8;
	add.s32 	%r144, %r110, %r143;
	st.shared.f32 	[%r144], %f144;
	mad.lo.s32 	%r145, %r141, %r201, %r113;
	mul.wide.s32 	%rd32, %r145, 4;
	add.s64 	%rd33, %rd7, %rd32;
	ld.global.nc.f32 	%f145, [%rd33];
	st.shared.f32 	[%r18], %f145;
	add.s32 	%r146, %r19, %r101;
	mad.lo.s32 	%r147, %r146, %r47, %r106;
	mul.wide.s32 	%rd34, %r147, 4;
	add.s64 	%rd35, %rd4, %rd34;
	ld.global.nc.f32 	%f146, [%rd35];
	st.shared.f32 	[%r20], %f146;
	mad.lo.s32 	%r148, %r146, %r201, %r113;
	mul.wide.s32 	%rd36, %r148, 4;
	add.s64 	%rd37, %rd7, %rd36;
	ld.global.nc.f32 	%f147, [%rd37];
	st.shared.f32 	[%r21], %f147;
	add.s32 	%r149, %r22, %r101;
	mad.lo.s32 	%r150, %r149, %r47, %r106;
	mul.wide.s32 	%rd38, %r150, 4;
	add.s64 	%rd39, %rd4, %rd38;
	ld.global.nc.f32 	%f148, [%rd39];
	st.shared.f32 	[%r23], %f148;
	mad.lo.s32 	%r151, %r149, %r201, %r113;
	mul.wide.s32 	%rd40, %r151, 4;
	add.s64 	%rd41, %rd7, %rd40;
	ld.global.nc.f32 	%f149, [%rd41];
	st.shared.f32 	[%r24], %f149;
	add.s32 	%r152, %r25, %r101;
	mad.lo.s32 	%r153, %r152, %r47, %r106;
	mul.wide.s32 	%rd42, %r153, 4;
	add.s64 	%rd43, %rd4, %rd42;
	ld.global.nc.f32 	%f150, [%rd43];
	st.shared.f32 	[%r26], %f150;
	mad.lo.s32 	%r154, %r152, %r201, %r113;
	mul.wide.s32 	%rd44, %r154, 4;
	add.s64 	%rd45, %rd7, %rd44;
	ld.global.nc.f32 	%f151, [%rd45];
	shl.b32 	%r155, %r25, 2;
	add.s32 	%r156, %r115, %r155;
	st.shared.f32 	[%r156], %f151;
	add.s32 	%r157, %r27, %r101;
	mad.lo.s32 	%r158, %r157, %r47, %r106;
	mul.wide.s32 	%rd46, %r158, 4;
	add.s64 	%rd47, %rd4, %rd46;
	ld.global.nc.f32 	%f152, [%rd47];
	st.shared.f32 	[%r28], %f152;
	mad.lo.s32 	%r159, %r157, %r201, %r113;
	mul.wide.s32 	%rd48, %r159, 4;
	add.s64 	%rd49, %rd7, %rd48;
	ld.global.nc.f32 	%f153, [%rd49];
	shl.b32 	%r160, %r27, 2;
	add.s32 	%r161, %r115, %r160;
	st.shared.f32 	[%r161], %f153;
	add.s32 	%r162, %r29, %r101;
	mad.lo.s32 	%r163, %r162, %r47, %r106;
	mul.wide.s32 	%rd50, %r163, 4;
	add.s64 	%rd51, %rd4, %rd50;
	ld.global.nc.f32 	%f154, [%rd51];
	shl.b32 	%r164, %r29, 8;
	add.s32 	%r165, %r110, %r164;
	st.shared.f32 	[%r165], %f154;
	mad.lo.s32 	%r166, %r162, %r201, %r113;
	mul.wide.s32 	%rd52, %r166, 4;
	add.s64 	%rd53, %rd7, %rd52;
	ld.global.nc.f32 	%f155, [%rd53];
	st.shared.f32 	[%r30], %f155;
	add.s32 	%r167, %r31, %r101;
	mad.lo.s32 	%r168, %r167, %r47, %r106;
	mul.wide.s32 	%rd54, %r168, 4;
	add.s64 	%rd55, %rd4, %rd54;
	ld.global.nc.f32 	%f156, [%rd55];
	shl.b32 	%r169, %r31, 8;
	add.s32 	%r170, %r110, %r169;
	st.shared.f32 	[%r170], %f156;
	mad.lo.s32 	%r171, %r167, %r201, %r113;
	mul.wide.s32 	%rd56, %r171, 4;
	add.s64 	%rd57, %rd7, %rd56;
	ld.global.nc.f32 	%f157, [%rd57];
	shl.b32 	%r172, %r31, 2;
	add.s32 	%r173, %r115, %r172;
	st.shared.f32 	[%r173], %f157;
	add.s32 	%r174, %r32, %r101;
	mad.lo.s32 	%r175, %r174, %r47, %r106;
	mul.wide.s32 	%rd58, %r175, 4;
	add.s64 	%rd59, %rd4, %rd58;
	ld.global.nc.f32 	%f158, [%rd59];
	shl.b32 	%r176, %r32, 8;
	add.s32 	%r177, %r110, %r176;
	st.shared.f32 	[%r177], %f158;
	mad.lo.s32 	%r178, %r174, %r201, %r113;
	mul.wide.s32 	%rd60, %r178, 4;
	add.s64 	%rd61, %rd7, %rd60;
	ld.global.nc.f32 	%f159, [%rd61];
	shl.b32 	%r179, %r32, 2;
	add.s32 	%r180, %r115, %r179;
	st.shared.f32 	[%r180], %f159;
	add.s32 	%r181, %r33, %r101;
	mad.lo.s32 	%r182, %r181, %r47, %r106;
	mul.wide.s32 	%rd62, %r182, 4;
	add.s64 	%rd63, %rd4, %rd62;
	ld.global.nc.f32 	%f160, [%rd63];
	shl.b32 	%r183, %r33, 8;
	add.s32 	%r184, %r110, %r183;
	st.shared.f32 	[%r184], %f160;
	mad.lo.s32 	%r185, %r181, %r201, %r113;
	mul.wide.s32 	%rd64, %r185, 4;
	add.s64 	%rd65, %rd7, %rd64;
	ld.global.nc.f32 	%f161, [%rd65];
	shl.b32 	%r186, %r33, 2;
	add.s32 	%r187, %r115, %r186;
	st.shared.f32 	[%r187], %f161;
	add.s32 	%r188, %r34, %r101;
	mad.lo.s32 	%r189, %r188, %r47, %r106;
	mul.wide.s32 	%rd66, %r189, 4;
	add.s64 	%rd67, %rd4, %rd66;
	ld.global.nc.f32 	%f162, [%rd67];
	st.shared.f32 	[%r35], %f162;
	mad.lo.s32 	%r190, %r188, %r201, %r113;
	mul.wide.s32 	%rd68, %r190, 4;
	add.s64 	%rd69, %rd7, %rd68;
	ld.global.nc.f32 	%f163, [%rd69];
	shl.b32 	%r191, %r34, 2;
	add.s32 	%r192, %r115, %r191;
	st.shared.f32 	[%r192], %f163;
	bar.sync 	0;
	mov.b32 	%r205, 256;
$L__BB0_3:
	ld.shared.f32 	%f164, [%r203+-8448];
	ld.shared.f32 	%f165, [%r203+-4224];
	ld.shared.f32 	%f166, [%r203];
	ld.shared.f32 	%f167, [%r203+4224];
	ld.shared.f32 	%f168, [%r204+-256];
	mul.f32 	%f169, %f168, %f164;
	max.f32 	%f170, %f169, %f291;
	min.f32 	%f171, %f169, %f307;
	mul.f32 	%f172, %f168, %f165;
	max.f32 	%f173, %f172, %f290;
	min.f32 	%f174, %f172, %f306;
	mul.f32 	%f175, %f168, %f166;
	max.f32 	%f176, %f175, %f289;
	min.f32 	%f177, %f175, %f305;
	mul.f32 	%f178, %f168, %f167;
	max.f32 	%f179, %f178, %f288;
	min.f32 	%f180, %f178, %f304;
	ld.shared.f32 	%f181, [%r204+-192];
	mul.f32 	%f182, %f181, %f164;
	max.f32 	%f183, %f182, %f287;
	min.f32 	%f184, %f182, %f303;
	mul.f32 	%f185, %f181, %f165;
	max.f32 	%f186, %f185, %f286;
	min.f32 	%f187, %f185, %f302;
	mul.f32 	%f188, %f181, %f166;
	max.f32 	%f189, %f188, %f285;
	min.f32 	%f190, %f188, %f301;
	mul.f32 	%f191, %f181, %f167;
	max.f32 	%f192, %f191, %f284;
	min.f32 	%f193, %f191, %f300;
	ld.shared.f32 	%f194, [%r204+-128];
	mul.f32 	%f195, %f194, %f164;
	max.f32 	%f196, %f195, %f283;
	min.f32 	%f197, %f195, %f299;
	mul.f32 	%f198, %f194, %f165;
	max.f32 	%f199, %f198, %f282;
	min.f32 	%f200, %f198, %f298;
	mul.f32 	%f201, %f194, %f166;
	max.f32 	%f202, %f201, %f281;
	min.f32 	%f203, %f201, %f297;
	mul.f32 	%f204, %f194, %f167;
	max.f32 	%f205, %f204, %f280;
	min.f32 	%f206, %f204, %f296;
	ld.shared.f32 	%f207, [%r204+-64];
	mul.f32 	%f208, %f207, %f164;
	max.f32 	%f209, %f208, %f279;
	min.f32 	%f210, %f208, %f295;
	mul.f32 	%f211, %f207, %f165;
	max.f32 	%f212, %f211, %f278;
	min.f32 	%f213, %f211, %f294;
	mul.f32 	%f214, %f207, %f166;
	max.f32 	%f215, %f214, %f277;
	min.f32 	%f216, %f214, %f293;
	mul.f32 	%f217, %f207, %f167;
	max.f32 	%f218, %f217, %f276;
	min.f32 	%f219, %f217, %f292;
	ld.shared.f32 	%f220, [%r203+-8444];
	ld.shared.f32 	%f221, [%r203+-4220];
	ld.shared.f32 	%f222, [%r203+4];
	ld.shared.f32 	%f223, [%r203+4228];
	ld.shared.f32 	%f224, [%r204];
	mul.f32 	%f225, %f224, %f220;
	max.f32 	%f291, %f225, %f170;
	min.f32 	%f307, %f225, %f171;
	mul.f32 	%f226, %f224, %f221;
	max.f32 	%f290, %f226, %f173;
	min.f32 	%f306, %f226, %f174;
	mul.f32 	%f227, %f224, %f222;
	max.f32 	%f289, %f227, %f176;
	min.f32 	%f305, %f227, %f177;
	mul.f32 	%f228, %f224, %f223;
	max.f32 	%f288, %f228, %f179;
	min.f32 	%f304, %f228, %f180;
	ld.shared.f32 	%f229, [%r204+64];
	mul.f32 	%f230, %f229, %f220;
	max.f32 	%f287, %f230, %f183;
	min.f32 	%f303, %f230, %f184;
	mul.f32 	%f231, %f229, %f221;
	max.f32 	%f286, %f231, %f186;
	min.f32 	%f302, %f231, %f187;
	mul.f32 	%f232, %f229, %f222;
	max.f32 	%f285, %f232, %f189;
	min.f32 	%f301, %f232, %f190;
	mul.f32 	%f233, %f229, %f223;
	max.f32 	%f284, %f233, %f192;
	min.f32 	%f300, %f233, %f193;
	ld.shared.f32 	%f234, [%r204+128];
	mul.f32 	%f235, %f234, %f220;
	max.f32 	%f283, %f235, %f196;
	min.f32 	%f299, %f235, %f197;
	mul.f32 	%f236, %f234, %f221;
	max.f32 	%f282, %f236, %f199;
	min.f32 	%f298, %f236, %f200;
	mul.f32 	%f237, %f234, %f222;
	max.f32 	%f281, %f237, %f202;
	min.f32 	%f297, %f237, %f203;
	mul.f32 	%f238, %f234, %f223;
	max.f32 	%f280, %f238, %f205;
	min.f32 	%f296, %f238, %f206;
	ld.shared.f32 	%f239, [%r204+192];
	mul.f32 	%f240, %f239, %f220;
	max.f32 	%f279, %f240, %f209;
	min.f32 	%f295, %f240, %f210;
	mul.f32 	%f241, %f239, %f221;
	max.f32 	%f278, %f241, %f212;
	min.f32 	%f294, %f241, %f213;
	mul.f32 	%f242, %f239, %f222;
	max.f32 	%f277, %f242, %f215;
	min.f32 	%f293, %f242, %f216;
	mul.f32 	%f243, %f239, %f223;
	max.f32 	%f276, %f243, %f218;
	min.f32 	%f292, %f243, %f219;
	add.s32 	%r205, %r205, 512;
	add.s32 	%r204, %r204, 512;
	add.s32 	%r203, %r203, 8;
	setp.ne.s32 	%p2, %r205, 16640;
	@%p2 bra 	$L__BB0_3;
	bar.sync 	0;
	add.s32 	%r202, %r202, 1;
	setp.ne.s32 	%p3, %r202, %r36;
	@%p3 bra 	$L__BB0_2;
	add.f32 	%f308, %f307, %f291;
	add.f32 	%f309, %f306, %f290;
	add.f32 	%f310, %f305, %f289;
	add.f32 	%f311, %f304, %f288;
	add.f32 	%f312, %f303, %f287;
	add.f32 	%f313, %f302, %f286;
	add.f32 	%f314, %f301, %f285;
	add.f32 	%f315, %f300, %f284;
	add.f32 	%f316, %f299, %f283;
	add.f32 	%f317, %f298, %f282;
	add.f32 	%f318, %f297, %f281;
	add.f32 	%f319, %f296, %f280;
	add.f32 	%f320, %f295, %f279;
	add.f32 	%f321, %f294, %f278;
	add.f32 	%f322, %f293, %f277;
	add.f32 	%f323, %f292, %f276;
$L__BB0_6:
	ld.param.u64 	%rd81, [_ZN18mamtorch_kernel_v331fullyconnected_fast_cuda_kernelEPKfS1_Pfiii_param_2];
	cvta.to.global.u64 	%rd70, %rd81;
	add.s32 	%r193, %r4, %r2;
	add.s32 	%r194, %r3, %r1;
	mad.lo.s32 	%r195, %r193, %r47, %r194;
	mul.wide.s32 	%rd71, %r195, 4;
	add.s64 	%rd72, %rd70, %rd71;
	st.global.f32 	[%rd72], %f308;
	shl.b32 	%r196, %r47, 4;
	add.s32 	%r197, %r195, %r196;
	mul.wide.s32 	%rd73, %r197, 4;
	add.s64 	%rd74, %rd70, %rd73;
	st.global.f32 	[%rd74], %f309;
	shl.b32 	%r198, %r47, 5;
	add.s32 	%r199, %r195, %r198;
	mul.wide.s32 	%rd75, %r199, 4;
	add.s64 	%rd76, %rd70, %rd75;
	st.global.f32 	[%rd76], %f310;
	add.s32 	%r200, %r199, %r196;
	mul.wide.s32 	%rd77, %r200, 4;
	add.s64 	%rd78, %rd70, %rd77;
	st.global.f32 	[%rd78], %f311;
	st.global.f32 	[%rd72+64], %f312;
	st.global.f32 	[%rd74+64], %f313;
	st.global.f32 	[%rd76+64], %f314;
	st.global.f32 	[%rd78+64], %f315;
	st.global.f32 	[%rd72+128], %f316;
	st.global.f32 	[%rd74+128], %f317;
	st.global.f32 	[%rd76+128], %f318;
	st.global.f32 	[%rd78+128], %f319;
	st.global.f32 	[%rd72+192], %f320;
	st.global.f32 	[%rd74+192], %f321;
	st.global.f32 	[%rd76+192], %f322;
	st.global.f32 	[%rd78+192], %f323;
	ret;

}


// ===== COMPILED SASS (sm_100) =====

	.target	sm_100

	.elftype	@"ET_EXEC"


//--------------------- .note.nv.tkinfo           --------------------------
	.section	.note.nv.tkinfo,"",@"SHT_NOTE"
	.sectionflags	@"SHF_NOTE_NV_TKINFO"
	.tkinfo
        /*0018*/ 	.word	0x00000002
        /*0030*/ 	.string	""
        /*0030*/ 	.string	"ptxas"
        /*0030*/ 	.string	"Cuda compilation tools, release 13.0, V13.0.88"
        /*0030*/ 	.string	"Build cuda_13.0.r13.0/compiler.36424714_0"
        /*0030*/ 	.string	"-arch sm_100 -m 64 "



//--------------------- .note.nv.cuinfo           --------------------------
	.section	.note.nv.cuinfo,"",@"SHT_NOTE"
	.sectionflags	@"SHF_NOTE_NV_CUINFO"
        /*0018*/ 	.short	0x0002
        /*001a*/ 	.short	0x0064
        /*001c*/ 	.short	0x0082
	.zero		2


//--------------------- .nv.info                  --------------------------
	.section	.nv.info,"",@"SHT_CUDA_INFO"
	.align	4


	//----- nvinfo : EIATTR_REGCOUNT
	.align		4
        /*0000*/ 	.byte	0x04, 0x2f
        /*0002*/ 	.short	(.L_1 - .L_0)
	.align		4
.L_0:
        /*0004*/ 	.word	index@(_ZN18mamtorch_kernel_v331fullyconnected_fast_cuda_kernelEPKfS1_Pfiii)
        /*0008*/ 	.word	0x00000050


	//----- nvinfo : EIATTR_FRAME_SIZE
	.align		4
.L_1:
        /*000c*/ 	.byte	0x04, 0x11
        /*000e*/ 	.short	(.L_3 - .L_2)
	.align		4
.L_2:
        /*0010*/ 	.word	index@(_ZN18mamtorch_kernel_v331fullyconnected_fast_cuda_kernelEPKfS1_Pfiii)
        /*0014*/ 	.word	0x00000000


	//----- nvinfo : EIATTR_MIN_STACK_SIZE
	.align		4
.L_3:
        /*0018*/ 	.byte	0x04, 0x12
        /*001a*/ 	.short	(.L_5 - .L_4)
	.align		4
.L_4:
        /*001c*/ 	.word	index@(_ZN18mamtorch_kernel_v331fullyconnected_fast_cuda_kernelEPKfS1_Pfiii)
        /*0020*/ 	.word	0x00000000
.L_5:


//--------------------- .nv.compat                --------------------------
	.section	.nv.compat,"",@"SHT_CUDA_COMPAT_INFO"
	.align	4
        /*0000*/ 	.byte	0x02, 0x09, 0x00, 0x00, 0x02, 0x02, 0x01, 0x00, 0x02, 0x05, 0x05, 0x00, 0x03, 0x07, 0x01, 0x01
        /*0010*/ 	.byte	0x02, 0x03, 0x00, 0x00, 0x02, 0x06, 0x01, 0x00, 0x04, 0x0b, 0x08, 0x00, 0x09, 0x00, 0x00, 0x00
        /*0020*/ 	.byte	0x00, 0x00, 0x00, 0x00


//--------------------- .nv.info._ZN18mamtorch_kernel_v331fullyconnected_fast_cuda_kernelEPKfS1_Pfiii --------------------------
	.section	.nv.info._ZN18mamtorch_kernel_v331fullyconnected_fast_cuda_kernelEPKfS1_Pfiii,"",@"SHT_CUDA_INFO"
	.sectionflags	@""
	.align	4


	//----- nvinfo : EIATTR_CUDA_API_VERSION
	.align		4
        /*0000*/ 	.byte	0x04, 0x37
        /*0002*/ 	.short	(.L_7 - .L_6)
.L_6:
        /*0004*/ 	.word	0x00000082


	//----- nvinfo : EIATTR_KPARAM_INFO
	.align		4
.L_7:
        /*0008*/ 	.byte	0x04, 0x17
        /*000a*/ 	.short	(.L_9 - .L_8)
.L_8:
        /*000c*/ 	.word	0x00000000
        /*0010*/ 	.short	0x0005
        /*0012*/ 	.short	0x0020
        /*0014*/ 	.byte	0x00, 0xf0, 0x11, 0x00


	//----- nvinfo : EIATTR_KPARAM_INFO
	.align		4
.L_9:
        /*0018*/ 	.byte	0x04, 0x17
        /*001a*/ 	.short	(.L_11 - .L_10)
.L_10:
        /*001c*/ 	.word	0x00000000
        /*0020*/ 	.short	0x0004
        /*0022*/ 	.short	0x001c
        /*0024*/ 	.byte	0x00, 0xf0, 0x11, 0x00


	//----- nvinfo : EIATTR_KPARAM_INFO
	.align		4
.L_11:
        /*0028*/ 	.byte	0x04, 0x17
        /*002a*/ 	.short	(.L_13 - .L_12)
.L_12:
        /*002c*/ 	.word	0x00000000
        /*0030*/ 	.short	0x0003
        /*0032*/ 	.short	0x0018
        /*0034*/ 	.byte	0x00, 0xf0, 0x11, 0x00


	//----- nvinfo : EIATTR_KPARAM_INFO
	.align		4
.L_13:
        /*0038*/ 	.byte	0x04, 0x17
        /*003a*/ 	.short	(.L_15 - .L_14)
.L_14:
        /*003c*/ 	.word	0x00000000
        /*0040*/ 	.short	0x0002
        /*0042*/ 	.short	0x0010
        /*0044*/ 	.byte	0x00, 0xf5, 0x21, 0x00


	//----- nvinfo : EIATTR_KPARAM_INFO
	.align		4
.L_15:
        /*0048*/ 	.byte	0x04, 0x17
        /*004a*/ 	.short	(.L_17 - .L_16)
.L_16:
        /*004c*/ 	.word	0x00000000
        /*0050*/ 	.short	0x0001
        /*0052*/ 	.short	0x0008
        /*0054*/ 	.byte	0x00, 0xf5, 0x21, 0x00


	//----- nvinfo : EIATTR_KPARAM_INFO
	.align		4
.L_17:
        /*0058*/ 	.byte	0x04, 0x17
        /*005a*/ 	.short	(.L_19 - .L_18)
.L_18:
        /*005c*/ 	.word	0x00000000
        /*0060*/ 	.short	0x0000
        /*0062*/ 	.short	0x0000
        /*0064*/ 	.byte	0x00, 0xf5, 0x21, 0x00


	//----- nvinfo : EIATTR_SPARSE_MMA_MASK
	.align		4
.L_19:
        /*0068*/ 	.byte	0x03, 0x50
        /*006a*/ 	.short	0x0000


	//----- nvinfo : EIATTR_MAXREG_COUNT
	.align		4
        /*006c*/ 	.byte	0x03, 0x1b
        /*006e*/ 	.short	0x00ff


	//----- nvinfo : EIATTR_NUM_BARRIERS
	.align		4
        /*0070*/ 	.byte	0x02, 0x4c
        /*0072*/ 	.byte	0x01
	.zero		1


	//----- nvinfo : EIATTR_MERCURY_ISA_VERSION
	.align		4
        /*0074*/ 	.byte	0x03, 0x5f
        /*0076*/ 	.short	0x0101


	//----- nvinfo : EIATTR_VRC_CTA_INIT_COUNT
	.align		4
        /*0078*/ 	.byte	0x02, 0x4a
	.zero		1
	.zero		1


	//----- nvinfo : EIATTR_EXIT_INSTR_OFFSETS
	.align		4
        /*007c*/ 	.byte	0x04, 0x1c
        /*007e*/ 	.short	(.L_21 - .L_20)


	//   ....[0]....
.L_20:
        /*0080*/ 	.word	0x00001de0


	//----- nvinfo : EIATTR_CBANK_PARAM_SIZE
	.align		4
.L_21:
        /*0084*/ 	.byte	0x03, 0x19
        /*0086*/ 	.short	0x0024


	//----- nvinfo : EIATTR_PARAM_CBANK
	.align		4
        /*0088*/ 	.byte	0x04, 0x0a
        /*008a*/ 	.short	(.L_23 - .L_22)
	.align		4
.L_22:
        /*008c*/ 	.word	index@(.nv.constant0._ZN18mamtorch_kernel_v331fullyconnected_fast_cuda_kernelEPKfS1_Pfiii)
        /*0090*/ 	.short	0x0380
        /*0092*/ 	.short	0x0024


	//----- nvinfo : EIATTR_SW_WAR
	.align		4
.L_23:
        /*0094*/ 	.byte	0x04, 0x36
        /*0096*/ 	.short	(.L_25 - .L_24)
.L_24:
        /*0098*/ 	.word	0x00000008
.L_25:


//--------------------- .nv.callgraph             --------------------------
	.section	.nv.callgraph,"",@"SHT_CUDA_CALLGRAPH"
	.align	4
	.sectionentsize	8
	.align		4
        /*0000*/ 	.word	0x00000000
	.align		4
        /*0004*/ 	.word	0xffffffff
	.align		4
        /*0008*/ 	.word	0x00000000
	.align		4
        /*000c*/ 	.word	0xfffffffe
	.align		4
        /*0010*/ 	.word	0x00000000
	.align		4
        /*0014*/ 	.word	0xfffffffd
	.align		4
        /*0018*/ 	.word	0x00000000
	.align		4
        /*001c*/ 	.word	0xfffffffc


//--------------------- .text._ZN18mamtorch_kernel_v331fullyconnected_fast_cuda_kernelEPKfS1_Pfiii --------------------------
	.section	.text._ZN18mamtorch_kernel_v331fullyconnected_fast_cuda_kernelEPKfS1_Pfiii,"ax",@progbits
	.align	128
        .global         _ZN18mamtorch_kernel_v331fullyconnected_fast_cuda_kernelEPKfS1_Pfiii
        .type           _ZN18mamtorch_kernel_v331fullyconnected_fast_cuda_kernelEPKfS1_Pfiii,@function
        .size           _ZN18mamtorch_kernel_v331fullyconnected_fast_cuda_kernelEPKfS1_Pfiii,(.L_x_4 - _ZN18mamtorch_kernel_v331fullyconnected_fast_cuda_kernelEPKfS1_Pfiii)
        .other          _ZN18mamtorch_kernel_v331fullyconnected_fast_cuda_kernelEPKfS1_Pfiii,@"STO_CUDA_ENTRY STV_DEFAULT"
_ZN18mamtorch_kernel_v331fullyconnected_fast_cuda_kernelEPKfS1_Pfiii:
.text._ZN18mamtorch_kernel_v331fullyconnected_fast_cuda_kernelEPKfS1_Pfiii:
[----:B------:R-:W-:Y:S01]  /*0000*/  LDC R1, c[0x0][0x37c] ;  /* 0x0000df00ff017b82 */ /* 0x000fe20000000800 */
[----:B------:R-:W0:Y:S01]  /*0010*/  LDCU UR5, c[0x0][0x39c] ;  /* 0x00007380ff0577ac */ /* 0x000e220008000800 */
[----:B------:R-:W1:Y:S01]  /*0020*/  S2R R20, SR_CTAID.X ;  /* 0x0000000000147919 */ /* 0x000e620000002500 */
[----:B------:R-:W-:Y:S02]  /*0030*/  HFMA2 R75, -RZ, RZ, 0, 0 ;  /* 0x00000000ff4b7431 */ /* 0x000fe400000001ff */
[----:B------:R-:W-:Y:S02]  /*0040*/  IMAD.MOV.U32 R77, RZ, RZ, RZ ;  /* 0x000000ffff4d7224 */ /* 0x000fe400078e00ff */
[----:B------:R-:W-:Y:S01]  /*0050*/  HFMA2 R65, -RZ, RZ, 0, 0 ;  /* 0x00000000ff417431 */ /* 0x000fe200000001ff */
[----:B------:R-:W2:Y:S01]  /*0060*/  S2R R21, SR_CTAID.Y ;  /* 0x0000000000157919 */ /* 0x000ea20000002600 */
[----:B------:R-:W-:Y:S01]  /*0070*/  HFMA2 R63, -RZ, RZ, 0, 0 ;  /* 0x00000000ff3f7431 */ /* 0x000fe200000001ff */
[----:B------:R-:W-:Y:S01]  /*0080*/  MOV R25, RZ ;  /* 0x000000ff00197202 */ /* 0x000fe20000000f00 */
[----:B------:R-:W-:Y:S01]  /*0090*/  HFMA2 R69, -RZ, RZ, 0, 0 ;  /* 0x00000000ff457431 */ /* 0x000fe200000001ff */
[----:B------:R-:W3:Y:S01]  /*00a0*/  S2R R19, SR_TID.X ;  /* 0x0000000000137919 */ /* 0x000ee20000002100 */
[----:B------:R-:W-:Y:S01]  /*00b0*/  IMAD.MOV.U32 R23, RZ, RZ, RZ ;  /* 0x000000ffff177224 */ /* 0x000fe200078e00ff */
[----:B------:R-:W-:Y:S01]  /*00c0*/  MOV R27, RZ ;  /* 0x000000ff001b7202 */ /* 0x000fe20000000f00 */
[----:B------:R-:W-:Y:S01]  /*00d0*/  IMAD.MOV.U32 R67, RZ, RZ, RZ ;  /* 0x000000ffff437224 */ /* 0x000fe200078e00ff */
[----:B------:R-:W4:Y:S01]  /*00e0*/  S2R R18, SR_TID.Y ;  /* 0x0000000000127919 */ /* 0x000f220000002200 */
[----:B------:R-:W-:Y:S01]  /*00f0*/  IMAD.MOV.U32 R11, RZ, RZ, RZ ;  /* 0x000000ffff0b7224 */ /* 0x000fe200078e00ff */
[----:B------:R-:W-:Y:S01]  /*0100*/  MOV R29, RZ ;  /* 0x000000ff001d7202 */ /* 0x000fe20000000f00 */
[----:B------:R-:W-:Y:S01]  /*0110*/  IMAD.MOV.U32 R73, RZ, RZ, RZ ;  /* 0x000000ffff497224 */ /* 0x000fe200078e00ff */
[----:B------:R-:W-:Y:S01]  /*0120*/  MOV R15, RZ ;  /* 0x000000ff000f7202 */ /* 0x000fe20000000f00 */
[----:B0-----:R-:W-:Y:S01]  /*0130*/  UISETP.GE.AND UP0, UPT, UR5, 0x40, UPT ;  /* 0x000000400500788c */ /* 0x001fe2000bf06270 */
[----:B------:R-:W-:Y:S01]  /*0140*/  IMAD.MOV.U32 R13, RZ, RZ, RZ ;  /* 0x000000ffff0d7224 */ /* 0x000fe200078e00ff */
[----:B------:R-:W0:Y:S01]  /*0150*/  LDCU.64 UR6, c[0x0][0x358] ;  /* 0x00006b00ff0677ac */ /* 0x000e220008000a00 */
[----:B------:R-:W-:-:S02]  /*0160*/  IMAD.MOV.U32 R31, RZ, RZ, RZ ;  /* 0x000000ffff1f7224 */ /* 0x000fc400078e00ff */
[----:B------:R-:W-:-:S04]  /*0170*/  IMAD.MOV.U32 R17, RZ, RZ, RZ ;  /* 0x000000ffff117224 */ /* 0x000fc800078e00ff */
[----:B------:R-:W-:Y:S05]  /*0180*/  BRA.U !UP0, `(.L_x_0) ;  /* 0x0000001908a47547 */ /* 0x000fea000b800000 */
[----:B------:R-:W5:Y:S01]  /*0190*/  S2R R5, SR_CgaCtaId ;  /* 0x0000000000057919 */ /* 0x000f620000008800 */
[----:B------:R-:W-:Y:S01]  /*01a0*/  MOV R2, 0x400 ;  /* 0x0000040000027802 */ /* 0x000fe20000000f00 */
[----:B------:R-:W-:Y:S01]  /*01b0*/  USHF.R.S32.HI UR4, URZ, 0x1f, UR5 ;  /* 0x0000001fff047899 */ /* 0x000fe20008011405 */
[----:B---34-:R-:W-:Y:S01]  /*01c0*/  LEA R24, R18, R19, 0x4 ;  /* 0x0000001312187211 */ /* 0x018fe200078e20ff */
[----:B------:R-:W-:Y:S01]  /*01d0*/  IMAD.MOV.U32 R17, RZ, RZ, 0x7f7fffff ;  /* 0x7f7fffffff117424 */ /* 0x000fe200078e00ff */
[----:B------:R-:W-:Y:S01]  /*01e0*/  MOV R16, RZ ;  /* 0x000000ff00107202 */ /* 0x000fe20000000f00 */
[----:B------:R-:W-:Y:S01]  /*01f0*/  VIADD R4, R2, 0x4000 ;  /* 0x0000400002047836 */ /* 0x000fe20000000000 */
[C---:B------:R-:W-:Y:S01]  /*0200*/  SHF.L.U32 R0, R24.reuse, 0x2, RZ ;  /* 0x0000000218007819 */ /* 0x040fe200000006ff */
[C---:B------:R-:W-:Y:S01]  /*0210*/  VIADD R29, R24.reuse, 0x700 ;  /* 0x00000700181d7836 */ /* 0x040fe20000000000 */
[C---:B------:R-:W-:Y:S01]  /*0220*/  LOP3.LUT R50, R24.reuse, 0x3f, RZ, 0xc0, !PT ;  /* 0x0000003f18327812 */ /* 0x040fe200078ec0ff */
[----:B------:R-:W-:Y:S01]  /*0230*/  VIADD R25, R24, 0x100 ;  /* 0x0000010018197836 */ /* 0x000fe20000000000 */
[----:B------:R-:W-:Y:S01]  /*0240*/  LOP3.LUT R0, R0, 0xfc, RZ, 0xc0, !PT ;  /* 0x000000fc00007812 */ /* 0x000fe200078ec0ff */
[C---:B------:R-:W-:Y:S01]  /*0250*/  VIADD R27, R24.reuse, 0x300 ;  /* 0x00000300181b7836 */ /* 0x040fe20000000000 */
[C---:B------:R-:W-:Y:S01]  /*0260*/  IADD3 R30, PT, PT, R24.reuse, 0x800, RZ ;  /* 0x00000800181e7810 */ /* 0x040fe20007ffe0ff */
[C---:B------:R-:W-:Y:S01]  /*0270*/  VIADD R31, R24.reuse, 0x900 ;  /* 0x00000900181f7836 */ /* 0x040fe20000000000 */
[C---:B------:R-:W-:Y:S01]  /*0280*/  IADD3 R26, PT, PT, R24.reuse, 0x200, RZ ;  /* 0x00000200181a7810 */ /* 0x040fe20007ffe0ff */
[C---:B------:R-:W-:Y:S01]  /*0290*/  VIADD R32, R24.reuse, 0xa00 ;  /* 0x00000a0018207836 */ /* 0x040fe20000000000 */
[C---:B------:R-:W-:Y:S01]  /*02a0*/  IADD3 R28, PT, PT, R24.reuse, 0x600, RZ ;  /* 0x00000600181c7810 */ /* 0x040fe20007ffe0ff */
[C---:B------:R-:W-:Y:S01]  /*02b0*/  VIADD R35, R24.reuse, 0xd00 ;  /* 0x00000d0018237836 */ /* 0x040fe20000000000 */
[C---:B------:R-:W-:Y:S01]  /*02c0*/  IADD3 R33, PT, PT, R24.reuse, 0xb00, RZ ;  /* 0x00000b0018217810 */ /* 0x040fe20007ffe0ff */
[----:B------:R-:W-:Y:S01]  /*02d0*/  ULEA.HI UR4, UR4, UR5, URZ, 0x6 ;  /* 0x0000000504047291 */ /* 0x000fe2000f8f30ff */
[C---:B------:R-:W-:Y:S01]  /*02e0*/  IADD3 R34, PT, PT, R24.reuse, 0xc00, RZ ;  /* 0x00000c0018227810 */ /* 0x040fe20007ffe0ff */
[----:B------:R-:W-:Y:S01]  /*02f0*/  IMAD.MOV.U32 R15, RZ, RZ, -0x800001 ;  /* 0xff7fffffff0f7424 */ /* 0x000fe200078e00ff */
[C---:B------:R-:W-:Y:S01]  /*0300*/  IADD3 R36, PT, PT, R24.reuse, 0xe00, RZ ;  /* 0x00000e0018247810 */ /* 0x040fe20007ffe0ff */
[----:B------:R-:W-:Y:S01]  /*0310*/  VIADD R24, R24, 0xf00 ;  /* 0x00000f0018187836 */ /* 0x000fe20000000000 */
[----:B------:R-:W-:Y:S01]  /*0320*/  SHF.R.U32.HI R47, RZ, 0x6, R29 ;  /* 0x00000006ff2f7819 */ /* 0x000fe2000001161d */
[----:B------:R-:W-:Y:S01]  /*0330*/  IMAD.MOV.U32 R69, RZ, RZ, -0x800001 ;  /* 0xff7fffffff457424 */ /* 0x000fe200078e00ff */
[----:B------:R-:W-:Y:S01]  /*0340*/  SHF.R.U32.HI R49, RZ, 0x6, R30 ;  /* 0x00000006ff317819 */ /* 0x000fe2000001161e */
[----:B------:R-:W-:Y:S01]  /*0350*/  IMAD.MOV.U32 R10, RZ, RZ, -0x800001 ;  /* 0xff7fffffff0a7424 */ /* 0x000fe200078e00ff */
[----:B------:R-:W-:Y:S01]  /*0360*/  SHF.R.U32.HI R37, RZ, 0x6, R25 ;  /* 0x00000006ff257819 */ /* 0x000fe20000011619 */
[----:B------:R-:W-:Y:S01]  /*0370*/  IMAD.MOV.U32 R63, RZ, RZ, -0x800001 ;  /* 0xff7fffffff3f7424 */ /* 0x000fe200078e00ff */
[----:B------:R-:W-:Y:S01]  /*0380*/  SHF.R.U32.HI R39, RZ, 0x6, R26 ;  /* 0x00000006ff277819 */ /* 0x000fe2000001161a */
[----:B------:R-:W-:Y:S01]  /*0390*/  IMAD.MOV.U32 R9, RZ, RZ, -0x800001 ;  /* 0xff7fffffff097424 */ /* 0x000fe200078e00ff */
[C---:B-----5:R-:W-:Y:S01]  /*03a0*/  LEA R3, R5.reuse, R2, 0x18 ;  /* 0x0000000205037211 */ /* 0x060fe200078ec0ff */
[----:B------:R-:W-:Y:S01]  /*03b0*/  IMAD.MOV.U32 R65, RZ, RZ, -0x800001 ;  /* 0xff7fffffff417424 */ /* 0x000fe200078e00ff */
[----:B------:R-:W-:Y:S01]  /*03c0*/  LEA R5, R5, R4, 0x18 ;  /* 0x0000000405057211 */ /* 0x000fe200078ec0ff */
[----:B------:R-:W-:Y:S01]  /*03d0*/  IMAD.MOV.U32 R7, RZ, RZ, -0x800001 ;  /* 0xff7fffffff077424 */ /* 0x000fe200078e00ff */
[----:B------:R-:W-:Y:S01]  /*03e0*/  SHF.R.U32.HI R41, RZ, 0x6, R27 ;  /* 0x00000006ff297819 */ /* 0x000fe2000001161b */
[----:B------:R-:W-:Y:S01]  /*03f0*/  IMAD.IADD R52, R0, 0x1, R3 ;  /* 0x0000000100347824 */ /* 0x000fe200078e0203 */
[----:B------:R-:W-:Y:S01]  /*0400*/  SHF.R.U32.HI R51, RZ, 0x6, R31 ;  /* 0x00000006ff337819 */ /* 0x000fe2000001161f */
[----:B------:R-:W-:Y:S01]  /*0410*/  IMAD R50, R50, 0x108, R5 ;  /* 0x0000010832327824 */ /* 0x000fe200078e0205 */
[----:B------:R-:W-:Y:S01]  /*0420*/  SHF.R.U32.HI R43, RZ, 0x6, R28 ;  /* 0x00000006ff2b7819 */ /* 0x000fe2000001161c */
[----:B------:R-:W-:Y:S01]  /*0430*/  IMAD R45, R47, 0x100, R52 ;  /* 0x000001002f2d7824 */ /* 0x000fe200078e0234 */
[----:B------:R-:W-:Y:S01]  /*0440*/  SHF.R.U32.HI R25, RZ, 0x6, R33 ;  /* 0x00000006ff197819 */ /* 0x000fe20000011621 */
[----:B------:R-:W-:Y:S01]  /*0450*/  IMAD R26, R37, 0x4, R50 ;  /* 0x00000004251a7824 */ /* 0x000fe200078e0232 */
[----:B------:R-:W-:Y:S01]  /*0460*/  SHF.R.U32.HI R27, RZ, 0x6, R32 ;  /* 0x00000006ff1b7819 */ /* 0x000fe20000011620 */
[----:B------:R-:W-:Y:S01]  /*0470*/  IMAD R30, R39, 0x4, R50 ;  /* 0x00000004271e7824 */ /* 0x000fe200078e0232 */
[----:B------:R-:W-:Y:S01]  /*0480*/  SHF.R.U32.HI R31, RZ, 0x6, R35 ;  /* 0x00000006ff1f7819 */ /* 0x000fe20000011623 */
[----:B------:R-:W-:Y:S01]  /*0490*/  IMAD.MOV.U32 R75, RZ, RZ, -0x800001 ;  /* 0xff7fffffff4b7424 */ /* 0x000fe200078e00ff */
[----:B------:R-:W-:Y:S01]  /*04a0*/  SHF.R.U32.HI R35, RZ, 0x6, R24 ;  /* 0x00000006ff237819 */ /* 0x000fe20000011618 */
[----:B------:R-:W-:Y:S01]  /*04b0*/  IMAD.MOV.U32 R5, RZ, RZ, 0x7f7fffff ;  /* 0x7f7fffffff057424 */ /* 0x000fe200078e00ff */
[-C--:B------:R-:W-:Y:S01]  /*04c0*/  LEA R46, R47, R50.reuse, 0x2 ;  /* 0x000000322f2e7211 */ /* 0x080fe200078e10ff */
[C---:B------:R-:W-:Y:S01]  /*04d0*/  IMAD R47, R49.reuse, 0x100, R52 ;  /* 0x00000100312f7824 */ /* 0x040fe200078e0234 */
[----:B------:R-:W-:Y:S01]  /*04e0*/  LEA R48, R49, R50, 0x2 ;  /* 0x0000003231307211 */ /* 0x000fe200078e10ff */
[----:B------:R-:W-:Y:S01]  /*04f0*/  IMAD.MOV.U32 R4, RZ, RZ, 0x7f7fffff ;  /* 0x7f7fffffff047424 */ /* 0x000fe200078e00ff */
[----:B------:R-:W-:Y:S01]  /*0500*/  SHF.R.U32.HI R29, RZ, 0x6, R34 ;  /* 0x00000006ff1d7819 */ /* 0x000fe20000011622 */
[--C-:B------:R-:W-:Y:S01]  /*0510*/  IMAD R34, R41, 0x4, R50.reuse ;  /* 0x0000000429227824 */ /* 0x100fe200078e0232 */
[-C--:B------:R-:W-:Y:S01]  /*0520*/  LEA R49, R51, R52.reuse, 0x8 ;  /* 0x0000003433317211 */ /* 0x080fe200078e40ff */
[----:B------:R-:W-:Y:S01]  /*0530*/  IMAD.MOV.U32 R42, RZ, RZ, 0x7f7fffff ;  /* 0x7f7fffffff2a7424 */ /* 0x000fe200078e00ff */
[-C--:B------:R-:W-:Y:S01]  /*0540*/  LEA R24, R37, R52.reuse, 0x8 ;  /* 0x0000003425187211 */ /* 0x080fe200078e40ff */
[----:B------:R-:W-:Y:S01]  /*0550*/  IMAD.MOV.U32 R2, RZ, RZ, 0x7f7fffff ;  /* 0x7f7fffffff027424 */ /* 0x000fe200078e00ff */
[-C--:B------:R-:W-:Y:S01]  /*0560*/  LEA R28, R39, R52.reuse, 0x8 ;  /* 0x00000034271c7211 */ /* 0x080fe200078e40ff */
[----:B------:R-:W-:Y:S01]  /*0570*/  IMAD.MOV.U32 R67, RZ, RZ, 0x7f7fffff ;  /* 0x7f7fffffff437424 */ /* 0x000fe200078e00ff */
[----:B------:R-:W-:Y:S01]  /*0580*/  LEA R32, R41, R52, 0x8 ;  /* 0x0000003429207211 */ /* 0x000fe200078e40ff */
[----:B------:R-:W-:Y:S01]  /*0590*/  IMAD.MOV.U32 R23, RZ, RZ, 0x7f7fffff ;  /* 0x7f7fffffff177424 */ /* 0x000fe200078e00ff */
[----:B------:R-:W-:Y:S01]  /*05a0*/  LEA R44, R43, R50, 0x2 ;  /* 0x000000322b2c7211 */ /* 0x000fe200078e10ff */
[----:B------:R-:W-:Y:S01]  /*05b0*/  IMAD.MOV.U32 R62, RZ, RZ, 0x7f7fffff ;  /* 0x7f7fffffff3e7424 */ /* 0x000fe200078e00ff */
[----:B------:R-:W-:Y:S01]  /*05c0*/  LEA R51, R27, R52, 0x8 ;  /* 0x000000341b337211 */ /* 0x000fe200078e40ff */
[----:B------:R-:W-:Y:S01]  /*05d0*/  IMAD R50, R25, 0x4, R50 ;  /* 0x0000000419327824 */ /* 0x000fe200078e0232 */
[----:B------:R-:W-:Y:S01]  /*05e0*/  MOV R14, 0xff7fffff ;  /* 0xff7fffff000e7802 */ /* 0x000fe20000000f00 */
[----:B------:R-:W-:Y:S01]  /*05f0*/  USHF.R.S32.HI UR4, URZ, 0x6, UR4 ;  /* 0x00000006ff047899 */ /* 0x000fe20008011404 */
[----:B------:R-:W-:-:S02]  /*0600*/  MOV R12, 0xff7fffff ;  /* 0xff7fffff000c7802 */ /* 0x000fc40000000f00 */
[----:B------:R-:W-:Y:S02]  /*0610*/  MOV R13, 0xff7fffff ;  /* 0xff7fffff000d7802 */ /* 0x000fe40000000f00 */
[----:B------:R-:W-:Y:S02]  /*0620*/  MOV R73, 0xff7fffff ;  /* 0xff7fffff00497802 */ /* 0x000fe40000000f00 */
[----:B------:R-:W-:Y:S02]  /*0630*/  MOV R11, 0xff7fffff ;  /* 0xff7fffff000b7802 */ /* 0x000fe40000000f00 */
[----:B------:R-:W-:Y:S02]  /*0640*/  MOV R64, 0xff7fffff ;  /* 0xff7fffff00407802 */ /* 0x000fe40000000f00 */
[----:B------:R-:W-:Y:S02]  /*0650*/  MOV R8, 0xff7fffff ;  /* 0xff7fffff00087802 */ /* 0x000fe40000000f00 */
        /* <DEDUP_REMOVED lines=9> */
[----:B------:R-:W-:Y:S02]  /*06f0*/  SHF.R.U32.HI R33, RZ, 0x6, R36 ;  /* 0x00000006ff217819 */ /* 0x000fe40000011624 */
[----:B------:R-:W-:-:S07]  /*0700*/  LEA R52, R35, R52, 0x8 ;  /* 0x0000003423347211 */ /* 0x000fce00078e40ff */
.L_x_2:
[----:B------:R-:W3:Y:S01]  /*0710*/  LDC.64 R38, c[0x0][0x380] ;  /* 0x0000e000ff267b82 */ /* 0x000ee20000000a00 */
[----:B------:R-:W4:Y:S01]  /*0720*/  LDCU UR5, c[0x0][0x398] ;  /* 0x00007300ff0577ac */ /* 0x000f220008000800 */
[C---:B------:R-:W-:Y:S01]  /*0730*/  IMAD R61, R18.reuse, 0x10, R19 ;  /* 0x00000010123d7824 */ /* 0x040fe200078e0213 */
[----:B------:R-:W-:Y:S01]  /*0740*/  LEA R36, R18, R19, 0x4 ;  /* 0x0000001312247211 */ /* 0x000fe200078e20ff */
[----:B------:R-:W5:Y:S01]  /*0750*/  S2R R43, SR_CgaCtaId ;  /* 0x00000000002b7919 */ /* 0x000f620000008800 */
[----:B------:R-:W2:Y:S02]  /*0760*/  LDCU UR8, c[0x0][0x3a0] ;  /* 0x00007400ff0877ac */ /* 0x000ea40008000800 */
[----:B------:R-:W-:Y:S02]  /*0770*/  SHF.R.U32.HI R55, RZ, 0x6, R61 ;  /* 0x00000006ff377819 */ /* 0x000fe4000001163d */
[----:B------:R-:W-:Y:S02]  /*0780*/  LOP3.LUT R72, R36, 0x3f, RZ, 0xc0, !PT ;  /* 0x0000003f24487812 */ /* 0x000fe400078ec0ff */
[----:B------:R-:W-:-:S03]  /*0790*/  LEA R56, R16, R55, 0x6 ;  /* 0x0000003710387211 */ /* 0x000fc600078e30ff */
[----:B-1----:R-:W-:-:S04]  /*07a0*/  IMAD R59, R20, 0x40, R72 ;  /* 0x00000040143b7824 */ /* 0x002fc800078e0248 */
[----:B----4-:R-:W-:-:S04]  /*07b0*/  IMAD R41, R56, UR5, R59 ;  /* 0x0000000538297c24 */ /* 0x010fc8000f8e023b */
[----:B---3--:R-:W-:-:S05]  /*07c0*/  IMAD.WIDE R40, R41, 0x4, R38 ;  /* 0x0000000429287825 */ /* 0x008fca00078e0226 */
[----:B0-----:R0:W3:Y:S01]  /*07d0*/  LDG.E.CONSTANT R57, desc[UR6][R40.64] ;  /* 0x0000000628397981 */ /* 0x0010e2000c1e9900 */
[----:B------:R-:W-:Y:S02]  /*07e0*/  SHF.L.U32 R36, R36, 0x2, RZ ;  /* 0x0000000224247819 */ /* 0x000fe400000006ff */
[----:B------:R-:W-:Y:S02]  /*07f0*/  MOV R54, 0x400 ;  /* 0x0000040000367802 */ /* 0x000fe40000000f00 */
[----:B------:R-:W-:Y:S02]  /*0800*/  LOP3.LUT R53, R36, 0xfc, RZ, 0xc0, !PT ;  /* 0x000000fc24357812 */ /* 0x000fe400078ec0ff */
[----:B------:R-:W1:Y:S01]  /*0810*/  LDC.64 R36, c[0x0][0x388] ;  /* 0x0000e200ff247b82 */ /* 0x000e620000000a00 */
[----:B-----5:R-:W-:Y:S02]  /*0820*/  LEA R60, R43, R54, 0x18 ;  /* 0x000000362b3c7211 */ /* 0x020fe400078ec0ff */
[----:B------:R-:W-:-:S02]  /*0830*/  IADD3 R54, PT, PT, R54, 0x4000, RZ ;  /* 0x0000400036367810 */ /* 0x000fc40007ffe0ff */
[----:B------:R-:W-:Y:S02]  /*0840*/  IADD3 R74, PT, PT, R53, R60, RZ ;  /* 0x0000003c354a7210 */ /* 0x000fe40007ffe0ff */
[----:B--2---:R-:W-:Y:S02]  /*0850*/  LEA R53, R21, R72, 0x6 ;  /* 0x0000004815357211 */ /* 0x004fe400078e30ff */
[----:B------:R-:W-:Y:S01]  /*0860*/  LEA R43, R43, R54, 0x18 ;  /* 0x000000362b2b7211 */ /* 0x000fe200078ec0ff */
[----:B------:R-:W-:Y:S01]  /*0870*/  IMAD R76, R55, 0x100, R74 ;  /* 0x00000100374c7824 */ /* 0x000fe200078e024a */
[----:B------:R-:W-:Y:S01]  /*0880*/  IADD3 R54, PT, PT, R61, 0x100, RZ ;  /* 0x000001003d367810 */ /* 0x000fe20007ffe0ff */
[----:B0-----:R-:W-:-:S04]  /*0890*/  IMAD R41, R56, UR8, R53 ;  /* 0x0000000838297c24 */ /* 0x001fc8000f8e0235 */
[----:B-1----:R-:W-:-:S06]  /*08a0*/  IMAD.WIDE R40, R41, 0x4, R36 ;  /* 0x0000000429287825 */ /* 0x002fcc00078e0224 */
[----:B------:R0:W2:Y:S04]  /*08b0*/  LDG.E.CONSTANT R40, desc[UR6][R40.64] ;  /* 0x0000000628287981 */ /* 0x0000a8000c1e9900 */
[----:B---3--:R1:W-:Y:S02]  /*08c0*/  STS [R76], R57 ;  /* 0x000000394c007388 */ /* 0x0083e40000000800 */
[----:B-1----:R-:W-:-:S04]  /*08d0*/  SHF.R.U32.HI R57, RZ, 0x6, R54 ;  /* 0x00000006ff397819 */ /* 0x002fc80000011636 */
[----:B------:R-:W-:-:S05]  /*08e0*/  LEA R54, R16, R57, 0x6 ;  /* 0x0000003910367211 */ /* 0x000fca00078e30ff */
[----:B------:R-:W-:-:S04]  /*08f0*/  IMAD R57, R54, UR5, R59 ;  /* 0x0000000536397c24 */ /* 0x000fc8000f8e023b */
[----:B------:R-:W-:-:S06]  /*0900*/  IMAD.WIDE R56, R57, 0x4, R38 ;  /* 0x0000000439387825 */ /* 0x000fcc00078e0226 */
[----:B------:R1:W3:Y:S01]  /*0910*/  LDG.E.CONSTANT R57, desc[UR6][R56.64] ;  /* 0x0000000638397981 */ /* 0x0002e2000c1e9900 */
[----:B0-----:R-:W-:Y:S02]  /*0920*/  VIADD R41, R61, 0x200 ;  /* 0x000002003d297836 */ /* 0x001fe40000000000 */
[----:B------:R-:W-:-:S03]  /*0930*/  IMAD R72, R72, 0x108, R43 ;  /* 0x0000010848487824 */ /* 0x000fc600078e022b */
[----:B------:R-:W-:Y:S01]  /*0940*/  SHF.R.U32.HI R71, RZ, 0x6, R41 ;  /* 0x00000006ff477819 */ /* 0x000fe20000011629 */
[----:B------:R-:W-:Y:S02]  /*0950*/  IMAD R55, R55, 0x4, R72 ;  /* 0x0000000437377824 */ /* 0x000fe400078e0248 */
[----:B------:R-:W-:Y:S01]  /*0960*/  IMAD R41, R54, UR8, R53 ;  /* 0x0000000836297c24 */ /* 0x000fe2000f8e0235 */
[----:B------:R-:W-:Y:S02]  /*0970*/  LEA R76, R16, R71, 0x6 ;  /* 0x00000047104c7211 */ /* 0x000fe400078e30ff */
[----:B--2---:R0:W-:Y:S01]  /*0980*/  STS [R55], R40 ;  /* 0x0000002837007388 */ /* 0x0041e20000000800 */
[----:B-1----:R-:W-:Y:S01]  /*0990*/  IADD3 R56, PT, PT, R61, 0x300, RZ ;  /* 0x000003003d387810 */ /* 0x002fe20007ffe0ff */
[----:B0-----:R-:W-:-:S04]  /*09a0*/  IMAD.WIDE R54, R41, 0x4, R36 ;  /* 0x0000000429367825 */ /* 0x001fc800078e0224 */
[----:B------:R-:W-:Y:S01]  /*09b0*/  IMAD R41, R76, UR5, R59 ;  /* 0x000000054c297c24 */ /* 0x000fe2000f8e023b */
[----:B------:R0:W2:Y:S03]  /*09c0*/  LDG.E.CONSTANT R71, desc[UR6][R54.64] ;  /* 0x0000000636477981 */ /* 0x0000a6000c1e9900 */
[----:B------:R-:W-:Y:S01]  /*09d0*/  IMAD.WIDE R40, R41, 0x4, R38 ;  /* 0x0000000429287825 */ /* 0x000fe200078e0226 */
[----:B------:R-:W-:-:S05]  /*09e0*/  SHF.R.U32.HI R56, RZ, 0x6, R56 ;  /* 0x00000006ff387819 */ /* 0x000fca0000011638 */
[----:B------:R-:W4:Y:S04]  /*09f0*/  LDG.E.CONSTANT R41, desc[UR6][R40.64] ;  /* 0x0000000628297981 */ /* 0x000f28000c1e9900 */
[----:B---3--:R1:W-:Y:S02]  /*0a00*/  STS [R24], R57 ;  /* 0x0000003918007388 */ /* 0x0083e40000000800 */
[----:B-1----:R-:W-:Y:S02]  /*0a10*/  IMAD R57, R76, UR8, R53 ;  /* 0x000000084c397c24 */ /* 0x002fe4000f8e0235 */
[----:B------:R-:W-:-:S04]  /*0a20*/  IMAD R76, R16, 0x40, R56 ;  /* 0x00000040104c7824 */ /* 0x000fc800078e0238 */
[----:B0-----:R-:W-:Y:S02]  /*0a30*/  IMAD R55, R76, UR5, R59 ;  /* 0x000000054c377c24 */ /* 0x001fe4000f8e023b */
[----:B------:R-:W-:-:S04]  /*0a40*/  IMAD.WIDE R56, R57, 0x4, R36 ;  /* 0x0000000439387825 */ /* 0x000fc800078e0224 */
[----:B------:R-:W-:Y:S02]  /*0a50*/  IMAD.WIDE R54, R55, 0x4, R38 ;  /* 0x0000000437367825 */ /* 0x000fe400078e0226 */
[----:B------:R0:W3:Y:S04]  /*0a60*/  LDG.E.CONSTANT R57, desc[UR6][R56.64] ;  /* 0x0000000638397981 */ /* 0x0000e8000c1e9900 */
[----:B------:R-:W5:Y:S04]  /*0a70*/  LDG.E.CONSTANT R55, desc[UR6][R54.64] ;  /* 0x0000000636377981 */ /* 0x000f68000c1e9900 */
[----:B--2---:R1:W-:Y:S04]  /*0a80*/  STS [R26], R71 ;  /* 0x000000471a007388 */ /* 0x0043e80000000800 */
[----:B----4-:R2:W-:Y:S01]  /*0a90*/  STS [R28], R41 ;  /* 0x000000291c007388 */ /* 0x0105e20000000800 */
[----:B-1----:R-:W-:-:S04]  /*0aa0*/  IMAD R71, R76, UR8, R53 ;  /* 0x000000084c477c24 */ /* 0x002fc8000f8e0235 */
[----:B--2---:R-:W-:Y:S01]  /*0ab0*/  IMAD.WIDE R40, R71, 0x4, R36 ;  /* 0x0000000447287825 */ /* 0x004fe200078e0224 */
[----:B------:R-:W-:-:S04]  /*0ac0*/  IADD3 R71, PT, PT, R61, 0x400, RZ ;  /* 0x000004003d477810 */ /* 0x000fc80007ffe0ff */
[----:B------:R-:W-:Y:S01]  /*0ad0*/  SHF.R.U32.HI R71, RZ, 0x6, R71 ;  /* 0x00000006ff477819 */ /* 0x000fe20000011647 */
[----:B------:R1:W2:Y:S03]  /*0ae0*/  LDG.E.CONSTANT R76, desc[UR6][R40.64] ;  /* 0x00000006284c7981 */ /* 0x0002a6000c1e9900 */
[----:B0-----:R-:W-:-:S05]  /*0af0*/  LEA R56, R16, R71, 0x6 ;  /* 0x0000004710387211 */ /* 0x001fca00078e30ff */
[----:B-1----:R-:W-:Y:S01]  /*0b00*/  IMAD R41, R56, UR5, R59 ;  /* 0x0000000538297c24 */ /* 0x002fe2000f8e023b */
[----:B---3--:R-:W-:Y:S04]  /*0b10*/  STS [R30], R57 ;  /* 0x000000391e007388 */ /* 0x008fe80000000800 */
[----:B-----5:R0:W-:Y:S02]  /*0b20*/  STS [R32], R55 ;  /* 0x0000003720007388 */ /* 0x0201e40000000800 */
[----:B0-----:R-:W-:-:S06]  /*0b30*/  IMAD.WIDE R54, R41, 0x4, R38 ;  /* 0x0000000429367825 */ /* 0x001fcc00078e0226 */
[----:B------:R-:W3:Y:S01]  /*0b40*/  LDG.E.CONSTANT R54, desc[UR6][R54.64] ;  /* 0x0000000636367981 */ /* 0x000ee2000c1e9900 */
[----:B------:R-:W-:-:S04]  /*0b50*/  IMAD R41, R56, UR8, R53 ;  /* 0x0000000838297c24 */ /* 0x000fc8000f8e0235 */
[----:B------:R-:W-:Y:S01]  /*0b60*/  IMAD.WIDE R40, R41, 0x4, R36 ;  /* 0x0000000429287825 */ /* 0x000fe200078e0224 */
[----:B------:R-:W-:-:S04]  /*0b70*/  IADD3 R57, PT, PT, R61, 0x500, RZ ;  /* 0x000005003d397810 */ /* 0x000fc80007ffe0ff */
[----:B------:R0:W4:Y:S01]  /*0b80*/  LDG.E.CONSTANT R56, desc[UR6][R40.64] ;  /* 0x0000000628387981 */ /* 0x000122000c1e9900 */
[----:B------:R-:W-:-:S03]  /*0b90*/  SHF.R.U32.HI R57, RZ, 0x6, R57 ;  /* 0x00000006ff397819 */ /* 0x000fc60000011639 */
[----:B--2---:R1:W-:Y:S02]  /*0ba0*/  STS [R34], R76 ;  /* 0x0000004c22007388 */ /* 0x0043e40000000800 */
[----:B0-----:R-:W-:Y:S02]  /*0bb0*/  IMAD R40, R16, 0x40, R57 ;  /* 0x0000004010287824 */ /* 0x001fe400078e0239 */
[----:B-1----:R-:W-:Y:S02]  /*0bc0*/  IMAD R76, R71, 0x100, R74 ;  /* 0x00000100474c7824 */ /* 0x002fe400078e024a */
[C---:B------:R-:W-:Y:S02]  /*0bd0*/  IMAD R55, R40.reuse, UR5, R59 ;  /* 0x0000000528377c24 */ /* 0x040fe4000f8e023b */
[----:B------:R-:W-:-:S04]  /*0be0*/  IMAD R41, R40, UR8, R53 ;  /* 0x0000000828297c24 */ /* 0x000fc8000f8e0235 */
[----:B------:R-:W-:-:S06]  /*0bf0*/  IMAD.WIDE R40, R41, 0x4, R36 ;  /* 0x0000000429287825 */ /* 0x000fcc00078e0224 */
[----:B------:R0:W2:Y:S04]  /*0c00*/  LDG.E.CONSTANT R40, desc[UR6][R40.64] ;  /* 0x0000000628287981 */ /* 0x0000a8000c1e9900 */
[----:B---3--:R1:W-:Y:S02]  /*0c10*/  STS [R76], R54 ;  /* 0x000000364c007388 */ /* 0x0083e40000000800 */
[----:B-1----:R-:W-:-:S05]  /*0c20*/  IMAD.WIDE R54, R55, 0x4, R38 ;  /* 0x0000000437367825 */ /* 0x002fca00078e0226 */
[----:B------:R1:W3:Y:S01]  /*0c30*/  LDG.E.CONSTANT R76, desc[UR6][R54.64] ;  /* 0x00000006364c7981 */ /* 0x0002e2000c1e9900 */
[----:B------:R-:W-:-:S05]  /*0c40*/  LEA R71, R71, R72, 0x2 ;  /* 0x0000004847477211 */ /* 0x000fca00078e10ff */
[----:B----4-:R4:W-:Y:S02]  /*0c50*/  STS [R71], R56 ;  /* 0x0000003847007388 */ /* 0x0109e40000000800 */
[----:B----4-:R-:W-:-:S05]  /*0c60*/  VIADD R56, R61, 0x600 ;  /* 0x000006003d387836 */ /* 0x010fca0000000000 */
[----:B0-----:R-:W-:-:S04]  /*0c70*/  SHF.R.U32.HI R41, RZ, 0x6, R56 ;  /* 0x00000006ff297819 */ /* 0x001fc80000011638 */
[----:B------:R-:W-:-:S05]  /*0c80*/  LEA R56, R16, R41, 0x6 ;  /* 0x0000002910387211 */ /* 0x000fca00078e30ff */
[----:B-1----:R-:W-:Y:S01]  /*0c90*/  IMAD R55, R56, UR5, R59 ;  /* 0x0000000538377c24 */ /* 0x002fe2000f8e023b */
[----:B------:R-:W-:-:S03]  /*0ca0*/  LEA R71, R57, R74, 0x8 ;  /* 0x0000004a39477211 */ /* 0x000fc600078e40ff */
[----:B------:R-:W-:Y:S01]  /*0cb0*/  IMAD.WIDE R54, R55, 0x4, R38 ;  /* 0x0000000437367825 */ /* 0x000fe200078e0226 */
[----:B------:R-:W-:-:S05]  /*0cc0*/  LEA R57, R57, R72, 0x2 ;  /* 0x0000004839397211 */ /* 0x000fca00078e10ff */
[----:B------:R-:W4:Y:S04]  /*0cd0*/  LDG.E.CONSTANT R54, desc[UR6][R54.64] ;  /* 0x0000000636367981 */ /* 0x000f28000c1e9900 */
[----:B---3--:R0:W-:Y:S02]  /*0ce0*/  STS [R71], R76 ;  /* 0x0000004c47007388 */ /* 0x0081e40000000800 */
[----:B0-----:R-:W-:Y:S01]  /*0cf0*/  LEA R71, R41, R74, 0x8 ;  /* 0x0000004a29477211 */ /* 0x001fe200078e40ff */
[----:B------:R-:W-:Y:S01]  /*0d00*/  VIADD R41, R61, 0x700 ;  /* 0x000007003d297836 */ /* 0x000fe20000000000 */
[----:B--2---:R0:W-:Y:S04]  /*0d10*/  STS [R57], R40 ;  /* 0x0000002839007388 */ /* 0x0041e80000000800 */
[----:B------:R-:W-:Y:S01]  /*0d20*/  SHF.R.U32.HI R76, RZ, 0x6, R41 ;  /* 0x00000006ff4c7819 */ /* 0x000fe20000011629 */
[----:B------:R-:W-:-:S04]  /*0d30*/  IMAD R41, R56, UR8, R53 ;  /* 0x0000000838297c24 */ /* 0x000fc8000f8e0235 */
[----:B0-----:R-:W-:-:S06]  /*0d40*/  IMAD.WIDE R40, R41, 0x4, R36 ;  /* 0x0000000429287825 */ /* 0x001fcc00078e0224 */
[----:B------:R-:W2:Y:S01]  /*0d50*/  LDG.E.CONSTANT R41, desc[UR6][R40.64] ;  /* 0x0000000628297981 */ /* 0x000ea2000c1e9900 */
[----:B------:R-:W-:-:S05]  /*0d60*/  LEA R76, R16, R76, 0x6 ;  /* 0x0000004c104c7211 */ /* 0x000fca00078e30ff */
[----:B------:R-:W-:Y:S01]  /*0d70*/  IMAD R57, R76, UR5, R59 ;  /* 0x000000054c397c24 */ /* 0x000fe2000f8e023b */
[----:B----4-:R0:W-:Y:S03]  /*0d80*/  STS [R71], R54 ;  /* 0x0000003647007388 */ /* 0x0101e60000000800 */
[----:B------:R-:W-:-:S04]  /*0d90*/  IMAD.WIDE R56, R57, 0x4, R38 ;  /* 0x0000000439387825 */ /* 0x000fc800078e0226 */
[----:B------:R-:W-:Y:S02]  /*0da0*/  IMAD R55, R76, UR8, R53 ;  /* 0x000000084c377c24 */ /* 0x000fe4000f8e0235 */
[----:B------:R1:W3:Y:S01]  /*0db0*/  LDG.E.CONSTANT R56, desc[UR6][R56.64] ;  /* 0x0000000638387981 */ /* 0x0002e2000c1e9900 */
[----:B0-----:R-:W-:-:S04]  /*0dc0*/  IADD3 R54, PT, PT, R61, 0x800, RZ ;  /* 0x000008003d367810 */ /* 0x001fc80007ffe0ff */
[----:B------:R-:W-:-:S05]  /*0dd0*/  SHF.R.U32.HI R71, RZ, 0x6, R54 ;  /* 0x00000006ff477819 */ /* 0x000fca0000011636 */
[----:B------:R-:W-:Y:S02]  /*0de0*/  IMAD R76, R16, 0x40, R71 ;  /* 0x00000040104c7824 */ /* 0x000fe400078e0247 */
[----:B------:R-:W-:-:S04]  /*0df0*/  IMAD.WIDE R54, R55, 0x4, R36 ;  /* 0x0000000437367825 */ /* 0x000fc800078e0224 */
[----:B------:R-:W-:Y:S02]  /*0e00*/  IMAD R71, R76, UR5, R59 ;  /* 0x000000054c477c24 */ /* 0x000fe4000f8e023b */
[----:B------:R-:W4:Y:S04]  /*0e10*/  LDG.E.CONSTANT R55, desc[UR6][R54.64] ;  /* 0x0000000636377981 */ /* 0x000f28000c1e9900 */
[----:B--2---:R0:W-:Y:S02]  /*0e20*/  STS [R44], R41 ;  /* 0x000000292c007388 */ /* 0x0041e40000000800 */
[----:B0-----:R-:W-:-:S05]  /*0e30*/  IMAD.WIDE R40, R71, 0x4, R38 ;  /* 0x0000000447287825 */ /* 0x001fca00078e0226 */
[----:B------:R0:W2:Y:S01]  /*0e40*/  LDG.E.CONSTANT R54, desc[UR6][R40.64] ;  /* 0x0000000628367981 */ /* 0x0000a2000c1e9900 */
[----:B------:R-:W-:Y:S01]  /*0e50*/  IADD3 R61, PT, PT, R61, 0x900, RZ ;  /* 0x000009003d3d7810 */ /* 0x000fe20007ffe0ff */
[----:B-1----:R-:W-:-:S03]  /*0e60*/  IMAD R57, R76, UR8, R53 ;  /* 0x000000084c397c24 */ /* 0x002fc6000f8e0235 */
[----:B------:R-:W-:-:S04]  /*0e70*/  SHF.R.U32.HI R61, RZ, 0x6, R61 ;  /* 0x00000006ff3d7819 */ /* 0x000fc8000001163d */
[----:B------:R-:W-:Y:S01]  /*0e80*/  LEA R76, R16, R61, 0x6 ;  /* 0x0000003d104c7211 */ /* 0x000fe200078e30ff */
[----:B0-----:R-:W-:Y:S01]  /*0e90*/  IMAD.WIDE R40, R57, 0x4, R36 ;  /* 0x0000000439287825 */ /* 0x001fe200078e0224 */
[----:B---3--:R0:W-:Y:S03]  /*0ea0*/  STS [R45], R56 ;  /* 0x000000382d007388 */ /* 0x0081e60000000800 */
[----:B------:R-:W-:Y:S01]  /*0eb0*/  IMAD R57, R76, UR5, R59 ;  /* 0x000000054c397c24 */ /* 0x000fe2000f8e023b */
[----:B------:R1:W3:Y:S03]  /*0ec0*/  LDG.E.CONSTANT R71, desc[UR6][R40.64] ;  /* 0x0000000628477981 */ /* 0x0002e6000c1e9900 */
[----:B0-----:R-:W-:-:S04]  /*0ed0*/  IMAD.WIDE R56, R57, 0x4, R38 ;  /* 0x0000000439387825 */ /* 0x001fc800078e0226 */
[----:B------:R-:W-:Y:S02]  /*0ee0*/  IMAD R76, R76, UR8, R53 ;  /* 0x000000084c4c7c24 */ /* 0x000fe4000f8e0235 */
[----:B------:R-:W5:Y:S04]  /*0ef0*/  LDG.E.CONSTANT R56, desc[UR6][R56.64] ;  /* 0x0000000638387981 */ /* 0x000f68000c1e9900 */
[----:B----4-:R-:W-:Y:S04]  /*0f00*/  STS [R46], R55 ;  /* 0x000000372e007388 */ /* 0x010fe80000000800 */
[----:B--2---:R0:W-:Y:S02]  /*0f10*/  STS [R47], R54 ;  /* 0x000000362f007388 */ /* 0x0041e40000000800 */
[----:B0-----:R-:W-:-:S06]  /*0f20*/  IMAD.WIDE R54, R76, 0x4, R36 ;  /* 0x000000044c367825 */ /* 0x001fcc00078e0224 */
[----:B------:R0:W2:Y:S01]  /*0f30*/  LDG.E.CONSTANT R54, desc[UR6][R54.64] ;  /* 0x0000000636367981 */ /* 0x0000a2000c1e9900 */
[----:B------:R-:W-:-:S05]  /*0f40*/  LEA R76, R16, R27, 0x6 ;  /* 0x0000001b104c7211 */ /* 0x000fca00078e30ff */
[C---:B-1----:R-:W-:Y:S02]  /*0f50*/  IMAD R41, R76.reuse, UR5, R59 ;  /* 0x000000054c297c24 */ /* 0x042fe4000f8e023b */
[----:B------:R-:W-:Y:S01]  /*0f60*/  IMAD R76, R76, UR8, R53 ;  /* 0x000000084c4c7c24 */ /* 0x000fe2000f8e0235 */
[----:B---3--:R-:W-:Y:S04]  /*0f70*/  STS [R48], R71 ;  /* 0x0000004730007388 */ /* 0x008fe80000000800 */
[----:B-----5:R1:W-:Y:S01]  /*0f80*/  STS [R49], R56 ;  /* 0x0000003831007388 */ /* 0x0203e20000000800 */
[----:B------:R-:W-:Y:S02]  /*0f90*/  IMAD R61, R61, 0x4, R72 ;  /* 0x000000043d3d7824 */ /* 0x000fe400078e0248 */
[----:B-1----:R-:W-:Y:S01]  /*0fa0*/  IMAD.WIDE R56, R76, 0x4, R36 ;  /* 0x000000044c387825 */ /* 0x002fe200078e0224 */
[----:B------:R-:W-:-:S05]  /*0fb0*/  LEA R76, R16, R25, 0x6 ;  /* 0x00000019104c7211 */ /* 0x000fca00078e30ff */
[----:B0-----:R-:W-:Y:S01]  /*0fc0*/  IMAD R55, R76, UR5, R59 ;  /* 0x000000054c377c24 */ /* 0x001fe2000f8e023b */
[----:B------:R-:W3:Y:S01]  /*0fd0*/  LDG.E.CONSTANT R57, desc[UR6][R56.64] ;  /* 0x0000000638397981 */ /* 0x000ee2000c1e9900 */
[----:B------:R-:W-:-:S03]  /*0fe0*/  IMAD.WIDE R40, R41, 0x4, R38 ;  /* 0x0000000429287825 */ /* 0x000fc600078e0226 */
[----:B--2---:R0:W-:Y:S02]  /*0ff0*/  STS [R61], R54 ;  /* 0x000000363d007388 */ /* 0x0041e40000000800 */
[----:B0-----:R-:W-:Y:S02]  /*1000*/  IMAD.WIDE R54, R55, 0x4, R38 ;  /* 0x0000000437367825 */ /* 0x001fe400078e0226 */
[----:B------:R0:W2:Y:S04]  /*1010*/  LDG.E.CONSTANT R61, desc[UR6][R40.64] ;  /* 0x00000006283d7981 */ /* 0x0000a8000c1e9900 */
[----:B------:R1:W4:Y:S01]  /*1020*/  LDG.E.CONSTANT R54, desc[UR6][R54.64] ;  /* 0x0000000636367981 */ /* 0x000322000c1e9900 */
[----:B0-----:R-:W-:-:S04]  /*1030*/  IMAD R41, R76, UR8, R53 ;  /* 0x000000084c297c24 */ /* 0x001fc8000f8e0235 */
[----:B------:R-:W-:-:S06]  /*1040*/  IMAD.WIDE R40, R41, 0x4, R36 ;  /* 0x0000000429287825 */ /* 0x000fcc00078e0224 */
[----:B------:R-:W5:Y:S01]  /*1050*/  LDG.E.CONSTANT R41, desc[UR6][R40.64] ;  /* 0x0000000628297981 */ /* 0x000f62000c1e9900 */
[----:B------:R-:W-:Y:S01]  /*1060*/  IMAD R71, R27, 0x4, R72 ;  /* 0x000000041b477824 */ /* 0x000fe200078e0248 */
[----:B-1----:R-:W-:Y:S02]  /*1070*/  LEA R55, R25, R74, 0x8 ;  /* 0x0000004a19377211 */ /* 0x002fe400078e40ff */
[----:B------:R-:W-:-:S05]  /*1080*/  LEA R76, R16, R29, 0x6 ;  /* 0x0000001d104c7211 */ /* 0x000fca00078e30ff */
[C---:B------:R-:W-:Y:S01]  /*1090*/  IMAD R56, R76.reuse, UR5, R59 ;  /* 0x000000054c387c24 */ /* 0x040fe2000f8e023b */
[----:B--2---:R-:W-:Y:S04]  /*10a0*/  STS [R51], R61 ;  /* 0x0000003d33007388 */ /* 0x004fe80000000800 */
[----:B---3--:R-:W-:Y:S04]  /*10b0*/  STS [R71], R57 ;  /* 0x0000003947007388 */ /* 0x008fe80000000800 */
[----:B----4-:R0:W-:Y:S02]  /*10c0*/  STS [R55], R54 ;  /* 0x0000003637007388 */ /* 0x0101e40000000800 */
[----:B0-----:R-:W-:Y:S01]  /*10d0*/  IMAD R55, R76, UR8, R53 ;  /* 0x000000084c377c24 */ /* 0x001fe2000f8e0235 */
[----:B------:R-:W-:Y:S01]  /*10e0*/  LEA R76, R16, R31, 0x6 ;  /* 0x0000001f104c7211 */ /* 0x000fe200078e30ff */
[----:B------:R-:W-:Y:S01]  /*10f0*/  IMAD.WIDE R56, R56, 0x4, R38 ;  /* 0x0000000438387825 */ /* 0x000fe200078e0226 */
[----:B-----5:R0:W-:Y:S03]  /*1100*/  STS [R50], R41 ;  /* 0x0000002932007388 */ /* 0x0201e60000000800 */
[----:B------:R-:W-:-:S02]  /*1110*/  IMAD R71, R76, UR5, R59 ;  /* 0x000000054c477c24 */ /* 0x000fc4000f8e023b */
[----:B------:R-:W-:Y:S01]  /*1120*/  IMAD.WIDE R54, R55, 0x4, R36 ;  /* 0x0000000437367825 */ /* 0x000fe200078e0224 */
[----:B------:R1:W2:Y:S03]  /*1130*/  LDG.E.CONSTANT R56, desc[UR6][R56.64] ;  /* 0x0000000638387981 */ /* 0x0002a6000c1e9900 */
[----:B0-----:R-:W-:Y:S02]  /*1140*/  IMAD.WIDE R40, R71, 0x4, R38 ;  /* 0x0000000447287825 */ /* 0x001fe400078e0226 */
[----:B------:R0:W3:Y:S04]  /*1150*/  LDG.E.CONSTANT R54, desc[UR6][R54.64] ;  /* 0x0000000636367981 */ /* 0x0000e8000c1e9900 */
[----:B------:R4:W5:Y:S01]  /*1160*/  LDG.E.CONSTANT R40, desc[UR6][R40.64] ;  /* 0x0000000628287981 */ /* 0x000962000c1e9900 */
[C-C-:B------:R-:W-:Y:S01]  /*1170*/  IMAD R61, R29.reuse, 0x100, R74.reuse ;  /* 0x000001001d3d7824 */ /* 0x140fe200078e024a */
[----:B------:R-:W-:Y:S01]  /*1180*/  LEA R71, R29, R72, 0x2 ;  /* 0x000000481d477211 */ /* 0x000fe200078e10ff */
[----:B-1----:R-:W-:Y:S01]  /*1190*/  IMAD R57, R31, 0x100, R74 ;  /* 0x000001001f397824 */ /* 0x002fe200078e024a */
[----:B0-----:R-:W-:-:S02]  /*11a0*/  LEA R55, R16, R33, 0x6 ;  /* 0x0000002110377211 */ /* 0x001fc400078e30ff */
[----:B----4-:R-:W-:Y:S01]  /*11b0*/  LEA R41, R16, R35, 0x6 ;  /* 0x0000002310297211 */ /* 0x010fe200078e30ff */
[----:B--2---:R0:W-:Y:S04]  /*11c0*/  STS [R61], R56 ;  /* 0x000000383d007388 */ /* 0x0041e80000000800 */
[----:B---3--:R1:W-:Y:S01]  /*11d0*/  STS [R71], R54 ;  /* 0x0000003647007388 */ /* 0x0083e20000000800 */
[----:B0-----:R-:W-:Y:S02]  /*11e0*/  IMAD R56, R76, UR8, R53 ;  /* 0x000000084c387c24 */ /* 0x001fe4000f8e0235 */
[C---:B------:R-:W-:Y:S01]  /*11f0*/  IMAD R61, R55.reuse, UR5, R59 ;  /* 0x00000005373d7c24 */ /* 0x040fe2000f8e023b */
[----:B-----5:R0:W-:Y:S01]  /*1200*/  STS [R57], R40 ;  /* 0x0000002839007388 */ /* 0x0201e20000000800 */
[----:B------:R-:W-:-:S02]  /*1210*/  IMAD R55, R55, UR8, R53 ;  /* 0x0000000837377c24 */ /* 0x000fc4000f8e0235 */
[C---:B------:R-:W-:Y:S02]  /*1220*/  IMAD R59, R41.reuse, UR5, R59 ;  /* 0x00000005293b7c24 */ /* 0x040fe4000f8e023b */
[----:B------:R-:W-:Y:S02]  /*1230*/  IMAD R53, R41, UR8, R53 ;  /* 0x0000000829357c24 */ /* 0x000fe4000f8e0235 */
[----:B-1----:R-:W-:-:S04]  /*1240*/  IMAD.WIDE R54, R55, 0x4, R36 ;  /* 0x0000000437367825 */ /* 0x002fc800078e0224 */
[----:B0-----:R-:W-:Y:S02]  /*1250*/  IMAD.WIDE R56, R56, 0x4, R36 ;  /* 0x0000000438387825 */ /* 0x001fe400078e0224 */
[----:B------:R-:W2:Y:S02]  /*1260*/  LDG.E.CONSTANT R55, desc[UR6][R54.64] ;  /* 0x0000000636377981 */ /* 0x000ea4000c1e9900 */
[--C-:B------:R-:W-:Y:S02]  /*1270*/  IMAD.WIDE R40, R61, 0x4, R38.reuse ;  /* 0x000000043d287825 */ /* 0x100fe400078e0226 */
[----:B------:R0:W3:Y:S02]  /*1280*/  LDG.E.CONSTANT R56, desc[UR6][R56.64] ;  /* 0x0000000638387981 */ /* 0x0000e4000c1e9900 */
[----:B------:R-:W-:Y:S02]  /*1290*/  IMAD.WIDE R38, R59, 0x4, R38 ;  /* 0x000000043b267825 */ /* 0x000fe400078e0226 */
[----:B------:R-:W4:Y:S02]  /*12a0*/  LDG.E.CONSTANT R40, desc[UR6][R40.64] ;  /* 0x0000000628287981 */ /* 0x000f24000c1e9900 */
[----:B------:R-:W-:-:S02]  /*12b0*/  IMAD.WIDE R36, R53, 0x4, R36 ;  /* 0x0000000435247825 */ /* 0x000fc400078e0224 */
[----:B------:R-:W5:Y:S04]  /*12c0*/  LDG.E.CONSTANT R39, desc[UR6][R38.64] ;  /* 0x0000000626277981 */ /* 0x000f68000c1e9900 */
[----:B------:R-:W5:Y:S01]  /*12d0*/  LDG.E.CONSTANT R36, desc[UR6][R36.64] ;  /* 0x0000000624247981 */ /* 0x000f62000c1e9900 */
[--C-:B------:R-:W-:Y:S01]  /*12e0*/  IMAD R59, R31, 0x4, R72.reuse ;  /* 0x000000041f3b7824 */ /* 0x100fe200078e0248 */
[C---:B0-----:R-:W-:Y:S02]  /*12f0*/  LEA R57, R33.reuse, R74, 0x8 ;  /* 0x0000004a21397211 */ /* 0x041fe400078e40ff */
[----:B------:R-:W-:Y:S01]  /*1300*/  LEA R74, R33, R72, 0x2 ;  /* 0x00000048214a7211 */ /* 0x000fe200078e10ff */
[----:B------:R-:W-:Y:S01]  /*1310*/  IMAD R61, R35, 0x4, R72 ;  /* 0x00000004233d7824 */ /* 0x000fe200078e0248 */
[----:B------:R-:W-:Y:S01]  /*1320*/  LEA R53, R19, R60, 0x2 ;  /* 0x0000003c13357211 */ /* 0x000fe200078e10ff */
[----:B------:R-:W-:Y:S01]  /*1330*/  IMAD R43, R18, 0x108, R43 ;  /* 0x00000108122b7824 */ /* 0x000fe200078e022b */
[----:B------:R-:W-:-:S03]  /*1340*/  IADD3 R16, PT, PT, R16, 0x1, RZ ;  /* 0x0000000110107810 */ /* 0x000fc60007ffe0ff */
[----:B------:R-:W-:Y:S01]  /*1350*/  VIADD R53, R53, 0x100 ;  /* 0x0000010035357836 */ /* 0x000fe20000000000 */
[----:B------:R-:W-:Y:S02]  /*1360*/  ISETP.NE.AND P0, PT, R16, UR4, PT ;  /* 0x0000000410007c0c */ /* 0x000fe4000bf05270 */
[----:B------:R-:W-:Y:S01]  /*1370*/  IADD3 R54, PT, PT, R43, 0x2100, RZ ;  /* 0x000021002b367810 */ /* 0x000fe20007ffe0ff */
[----:B------:R-:W-:Y:S01]  /*1380*/  UMOV UR5, 0x100 ;  /* 0x0000010000057882 */ /* 0x000fe20000000000 */
[----:B---3--:R0:W-:Y:S04]  /*1390*/  STS [R59], R56 ;  /* 0x000000383b007388 */ /* 0x0081e80000000800 */
[----:B----4-:R0:W-:Y:S04]  /*13a0*/  STS [R57], R40 ;  /* 0x0000002839007388 */ /* 0x0101e80000000800 */
[----:B--2---:R0:W-:Y:S04]  /*13b0*/  STS [R74], R55 ;  /* 0x000000374a007388 */ /* 0x0041e80000000800 */
[----:B-----5:R0:W-:Y:S04]  /*13c0*/  STS [R52], R39 ;  /* 0x0000002734007388 */ /* 0x0201e80000000800 */
[----:B------:R0:W-:Y:S01]  /*13d0*/  STS [R61], R36 ;  /* 0x000000243d007388 */ /* 0x0001e20000000800 */
[----:B------:R-:W-:Y:S06]  /*13e0*/  BAR.SYNC.DEFER_BLOCKING 0x0 ;  /* 0x0000000000007b1d */ /* 0x000fec0000010000 */
.L_x_1:
[----:B0-----:R-:W-:Y:S01]  /*13f0*/  LDS R55, [R53+-0x100] ;  /* 0xffff000035377984 */ /* 0x001fe20000000800 */
[----:B------:R-:W-:-:S03]  /*1400*/  UIADD3 UR5, UPT, UPT, UR5, 0x200, URZ ;  /* 0x0000020005057890 */ /* 0x000fc6000fffe0ff */
[----:B------:R-:W0:Y:S01]  /*1410*/  LDS.64 R36, [R54+-0x2100] ;  /* 0xffdf000036247984 */ /* 0x000e220000000a00 */
[----:B------:R-:W-:-:S03]  /*1420*/  UISETP.NE.AND UP0, UPT, UR5, 0x4100, UPT ;  /* 0x000041000500788c */ /* 0x000fc6000bf05270 */
[----:B------:R-:W1:Y:S04]  /*1430*/  LDS.64 R38, [R54+-0x1080] ;  /* 0xffef800036267984 */ /* 0x000e680000000a00 */
[----:B------:R-:W2:Y:S04]  /*1440*/  LDS R57, [R53+-0xc0] ;  /* 0xffff400035397984 */ /* 0x000ea80000000800 */
[----:B------:R-:W3:Y:S04]  /*1450*/  LDS R59, [R53+-0x80] ;  /* 0xffff8000353b7984 */ /* 0x000ee80000000800 */
[----:B------:R-:W4:Y:S01]  /*1460*/  LDS R61, [R53+-0x40] ;  /* 0xffffc000353d7984 */ /* 0x000f220000000800 */
[-C--:B0-----:R-:W-:Y:S01]  /*1470*/  FMUL R40, R36, R55.reuse ;  /* 0x0000003724287220 */ /* 0x081fe20000400000 */
[----:B-1----:R-:W-:-:S04]  /*1480*/  FMUL R41, R38, R55 ;  /* 0x0000003726297220 */ /* 0x002fc80000400000 */
[C---:B------:R-:W-:Y:S02]  /*1490*/  FMNMX R56, R40.reuse, R75, !PT ;  /* 0x0000004b28387209 */ /* 0x040fe40007800000 */
[----:B------:R-:W-:Y:S01]  /*14a0*/  FMNMX R58, R40, R58, PT ;  /* 0x0000003a283a7209 */ /* 0x000fe20003800000 */
[----:B--2---:R-:W-:Y:S01]  /*14b0*/  FMUL R43, R36, R57 ;  /* 0x00000039242b7220 */ /* 0x004fe20000400000 */
[C---:B------:R-:W-:Y:S02]  /*14c0*/  FMNMX R60, R41.reuse, R77, !PT ;  /* 0x0000004d293c7209 */ /* 0x040fe40007800000 */
[----:B------:R-:W-:Y:S01]  /*14d0*/  FMNMX R62, R41, R62, PT ;  /* 0x0000003e293e7209 */ /* 0x000fe20003800000 */
[C---:B---3--:R-:W-:Y:S01]  /*14e0*/  FMUL R71, R38.reuse, R59 ;  /* 0x0000003b26477220 */ /* 0x048fe20000400000 */
[----:B------:R-:W0:Y:S01]  /*14f0*/  LDS.64 R40, [R54] ;  /* 0x0000000036287984 */ /* 0x000e220000000a00 */
[C---:B------:R-:W-:Y:S02]  /*1500*/  FMNMX R65, R43.reuse, R65, !PT ;  /* 0x000000412b417209 */ /* 0x040fe40007800000 */
[----:B------:R-:W-:Y:S01]  /*1510*/  FMNMX R68, R43, R68, PT ;  /* 0x000000442b447209 */ /* 0x000fe20003800000 */
[C---:B------:R-:W-:Y:S01]  /*1520*/  FMUL R43, R38.reuse, R57 ;  /* 0x00000039262b7220 */ /* 0x040fe20000400000 */
[----:B----4-:R-:W-:-:S04]  /*1530*/  FMUL R38, R38, R61 ;  /* 0x0000003d26267220 */ /* 0x010fc80000400000 */
[C---:B------:R-:W-:Y:S02]  /*1540*/  FMNMX R64, R43.reuse, R64, !PT ;  /* 0x000000402b407209 */ /* 0x040fe40007800000 */
[----:B------:R-:W-:Y:S01]  /*1550*/  FMNMX R67, R43, R67, PT ;  /* 0x000000432b437209 */ /* 0x000fe20003800000 */
[----:B------:R-:W-:Y:S01]  /*1560*/  FMUL R43, R36, R59 ;  /* 0x0000003b242b7220 */ /* 0x000fe20000400000 */
[C---:B------:R-:W-:Y:S02]  /*1570*/  FMNMX R12, R38.reuse, R12, !PT ;  /* 0x0000000c260c7209 */ /* 0x040fe40007800000 */
[----:B------:R-:W-:Y:S02]  /*1580*/  FMNMX R5, R38, R5, PT ;  /* 0x0000000526057209 */ /* 0x000fe40003800000 */
[C---:B------:R-:W-:Y:S02]  /*1590*/  FMNMX R63, R43.reuse, R63, !PT ;  /* 0x0000003f2b3f7209 */ /* 0x040fe40007800000 */
[----:B------:R-:W-:Y:S01]  /*15a0*/  FMNMX R66, R43, R66, PT ;  /* 0x000000422b427209 */ /* 0x000fe20003800000 */
[----:B------:R-:W-:Y:S01]  /*15b0*/  FMUL R43, R36, R61 ;  /* 0x0000003d242b7220 */ /* 0x000fe20000400000 */
[----:B------:R-:W-:-:S02]  /*15c0*/  FMNMX R36, R71, R73, !PT ;  /* 0x0000004947247209 */ /* 0x000fc40007800000 */
[----:B------:R-:W-:Y:S02]  /*15d0*/  FMNMX R71, R71, R42, PT ;  /* 0x0000002a47477209 */ /* 0x000fe40003800000 */
[C---:B------:R-:W-:Y:S02]  /*15e0*/  FMNMX R69, R43.reuse, R69, !PT ;  /* 0x000000452b457209 */ /* 0x040fe40007800000 */
[----:B------:R-:W-:Y:S02]  /*15f0*/  FMNMX R70, R43, R70, PT ;  /* 0x000000462b467209 */ /* 0x000fe40003800000 */
[----:B------:R1:W2:Y:S02]  /*1600*/  LDS.64 R42, [R54+0x1080] ;  /* 0x00108000362a7984 */ /* 0x0002a40000000a00 */
[----:B-1----:R-:W-:Y:S01]  /*1610*/  IADD3 R54, PT, PT, R54, 0x8, RZ ;  /* 0x0000000836367810 */ /* 0x002fe20007ffe0ff */
[C---:B0-----:R-:W-:Y:S01]  /*1620*/  FMUL R38, R40.reuse, R55 ;  /* 0x0000003728267220 */ /* 0x041fe20000400000 */
[----:B------:R-:W-:-:S04]  /*1630*/  FMUL R72, R40, R57 ;  /* 0x0000003928487220 */ /* 0x000fc80000400000 */
[C---:B------:R-:W-:Y:S02]  /*1640*/  FMNMX R7, R38.reuse, R7, !PT ;  /* 0x0000000726077209 */ /* 0x040fe40007800000 */
[----:B------:R-:W-:Y:S02]  /*1650*/  FMNMX R22, R38, R22, PT ;  /* 0x0000001626167209 */ /* 0x000fe40003800000 */
[----:B------:R-:W0:Y:S01]  /*1660*/  LDS R38, [R53] ;  /* 0x0000000035267984 */ /* 0x000e220000000800 */
[C---:B------:R-:W-:Y:S02]  /*1670*/  FMNMX R9, R72.reuse, R9, !PT ;  /* 0x0000000948097209 */ /* 0x040fe40007800000 */
[----:B------:R-:W-:Y:S01]  /*1680*/  FMNMX R0, R72, R0, PT ;  /* 0x0000000048007209 */ /* 0x000fe20003800000 */
[C---:B------:R-:W-:Y:S01]  /*1690*/  FMUL R72, R40.reuse, R59 ;  /* 0x0000003b28487220 */ /* 0x040fe20000400000 */
[----:B------:R-:W-:-:S04]  /*16a0*/  FMUL R40, R40, R61 ;  /* 0x0000003d28287220 */ /* 0x000fc80000400000 */
[----:B------:R-:W-:Y:S02]  /*16b0*/  FMNMX R10, R72, R10, !PT ;  /* 0x0000000a480a7209 */ /* 0x000fe40007800000 */
[C---:B------:R-:W-:Y:S02]  /*16c0*/  FMNMX R15, R40.reuse, R15, !PT ;  /* 0x0000000f280f7209 */ /* 0x040fe40007800000 */
[----:B------:R-:W-:Y:S02]  /*16d0*/  FMNMX R6, R40, R6, PT ;  /* 0x0000000628067209 */ /* 0x000fe40003800000 */
[----:B------:R-:W1:Y:S01]  /*16e0*/  LDS R40, [R53+0x40] ;  /* 0x0000400035287984 */ /* 0x000e620000000800 */
[----:B------:R-:W-:Y:S01]  /*16f0*/  FMNMX R3, R72, R3, PT ;  /* 0x0000000348037209 */ /* 0x000fe20003800000 */
[C---:B--2---:R-:W-:Y:S01]  /*1700*/  FMUL R55, R42.reuse, R55 ;  /* 0x000000372a377220 */ /* 0x044fe20000400000 */
[C---:B------:R-:W-:Y:S01]  /*1710*/  FMUL R57, R42.reuse, R57 ;  /* 0x000000392a397220 */ /* 0x040fe20000400000 */
[C---:B------:R-:W-:Y:S01]  /*1720*/  FMUL R59, R42.reuse, R59 ;  /* 0x0000003b2a3b7220 */ /* 0x040fe20000400000 */
[----:B------:R-:W-:-:S02]  /*1730*/  FMUL R61, R42, R61 ;  /* 0x0000003d2a3d7220 */ /* 0x000fc40000400000 */
[C---:B------:R-:W-:Y:S01]  /*1740*/  FMNMX R8, R55.reuse, R8, !PT ;  /* 0x0000000837087209 */ /* 0x040fe20007800000 */
[----:B------:R-:W2:Y:S01]  /*1750*/  LDS R42, [R53+0x80] ;  /* 0x00008000352a7984 */ /* 0x000ea20000000800 */
[----:B------:R-:W-:Y:S02]  /*1760*/  FMNMX R23, R55, R23, PT ;  /* 0x0000001737177209 */ /* 0x000fe40003800000 */
[C---:B------:R-:W-:Y:S02]  /*1770*/  FMNMX R11, R57.reuse, R11, !PT ;  /* 0x0000000b390b7209 */ /* 0x040fe40007800000 */
[----:B------:R-:W-:Y:S02]  /*1780*/  FMNMX R2, R57, R2, PT ;  /* 0x0000000239027209 */ /* 0x000fe40003800000 */
[C---:B------:R-:W-:Y:S02]  /*1790*/  FMNMX R13, R59.reuse, R13, !PT ;  /* 0x0000000d3b0d7209 */ /* 0x040fe40007800000 */
[----:B------:R-:W-:-:S02]  /*17a0*/  FMNMX R4, R59, R4, PT ;  /* 0x000000043b047209 */ /* 0x000fc40003800000 */
[C---:B------:R-:W-:Y:S02]  /*17b0*/  FMNMX R14, R61.reuse, R14, !PT ;  /* 0x0000000e3d0e7209 */ /* 0x040fe40007800000 */
[----:B------:R-:W-:Y:S01]  /*17c0*/  FMNMX R17, R61, R17, PT ;  /* 0x000000113d117209 */ /* 0x000fe20003800000 */
[----:B0-----:R-:W-:-:S05]  /*17d0*/  FMUL R55, R38, R37 ;  /* 0x0000002526377220 */ /* 0x001fca0000400000 */
[-C--:B------:R-:W-:Y:S02]  /*17e0*/  FMNMX R75, R56, R55.reuse, !PT ;  /* 0x00000037384b7209 */ /* 0x080fe40007800000 */
[----:B------:R0:W3:Y:S01]  /*17f0*/  LDS R56, [R53+0xc0] ;  /* 0x0000c00035387984 */ /* 0x0000e20000000800 */
[----:B------:R-:W-:Y:S01]  /*1800*/  FMNMX R58, R58, R55, PT ;  /* 0x000000373a3a7209 */ /* 0x000fe20003800000 */
[----:B------:R-:W-:-:S05]  /*1810*/  FMUL R55, R38, R39 ;  /* 0x0000002726377220 */ /* 0x000fca0000400000 */
[-C--:B------:R-:W-:Y:S01]  /*1820*/  FMNMX R77, R60, R55.reuse, !PT ;  /* 0x000000373c4d7209 */ /* 0x080fe20007800000 */
[----:B0-----:R-:W-:Y:S01]  /*1830*/  VIADD R53, R53, 0x200 ;  /* 0x0000020035357836 */ /* 0x001fe20000000000 */
[----:B------:R-:W-:Y:S01]  /*1840*/  FMNMX R62, R62, R55, PT ;  /* 0x000000373e3e7209 */ /* 0x000fe20003800000 */
[C---:B------:R-:W-:Y:S01]  /*1850*/  FMUL R55, R38.reuse, R41 ;  /* 0x0000002926377220 */ /* 0x040fe20000400000 */
[----:B------:R-:W-:-:S04]  /*1860*/  FMUL R38, R38, R43 ;  /* 0x0000002b26267220 */ /* 0x000fc80000400000 */
[-C--:B------:R-:W-:Y:S02]  /*1870*/  FMNMX R7, R7, R55.reuse, !PT ;  /* 0x0000003707077209 */ /* 0x080fe40007800000 */
[----:B------:R-:W-:Y:S01]  /*1880*/  FMNMX R22, R22, R55, PT ;  /* 0x0000003716167209 */ /* 0x000fe20003800000 */
[----:B-1----:R-:W-:Y:S01]  /*1890*/  FMUL R55, R40, R37 ;  /* 0x0000002528377220 */ /* 0x002fe20000400000 */
[-C--:B------:R-:W-:Y:S02]  /*18a0*/  FMNMX R8, R8, R38.reuse, !PT ;  /* 0x0000002608087209 */ /* 0x080fe40007800000 */
[----:B------:R-:W-:Y:S01]  /*18b0*/  FMNMX R23, R23, R38, PT ;  /* 0x0000002617177209 */ /* 0x000fe20003800000 */
[----:B------:R-:W-:Y:S01]  /*18c0*/  FMUL R38, R40, R39 ;  /* 0x0000002728267220 */ /* 0x000fe20000400000 */
[-C--:B------:R-:W-:Y:S02]  /*18d0*/  FMNMX R65, R65, R55.reuse, !PT ;  /* 0x0000003741417209 */ /* 0x080fe40007800000 */
[----:B------:R-:W-:Y:S01]  /*18e0*/  FMNMX R68, R68, R55, PT ;  /* 0x0000003744447209 */ /* 0x000fe20003800000 */
[----:B------:R-:W-:Y:S01]  /*18f0*/  FMUL R55, R40, R41 ;  /* 0x0000002928377220 */ /* 0x000fe20000400000 */
[-C--:B------:R-:W-:Y:S01]  /*1900*/  FMNMX R64, R64, R38.reuse, !PT ;  /* 0x0000002640407209 */ /* 0x080fe20007800000 */
[----:B------:R-:W-:Y:S01]  /*1910*/  FMUL R40, R40, R43 ;  /* 0x0000002b28287220 */ /* 0x000fe20000400000 */
[----:B------:R-:W-:Y:S01]  /*1920*/  FMNMX R67, R67, R38, PT ;  /* 0x0000002643437209 */ /* 0x000fe20003800000 */
[----:B--2---:R-:W-:Y:S01]  /*1930*/  FMUL R38, R42, R37 ;  /* 0x000000252a267220 */ /* 0x004fe20000400000 */
[----:B------:R-:W-:-:S02]  /*1940*/  FMNMX R9, R9, R55, !PT ;  /* 0x0000003709097209 */ /* 0x000fc40007800000 */
[----:B------:R-:W-:Y:S01]  /*1950*/  FMNMX R0, R0, R55, PT ;  /* 0x0000003700007209 */ /* 0x000fe20003800000 */
[----:B------:R-:W-:Y:S01]  /*1960*/  FMUL R55, R42, R43 ;  /* 0x0000002b2a377220 */ /* 0x000fe20000400000 */
[-C--:B------:R-:W-:Y:S02]  /*1970*/  FMNMX R11, R11, R40.reuse, !PT ;  /* 0x000000280b0b7209 */ /* 0x080fe40007800000 */
[----:B------:R-:W-:Y:S01]  /*1980*/  FMNMX R2, R2, R40, PT ;  /* 0x0000002802027209 */ /* 0x000fe20003800000 */
[----:B------:R-:W-:Y:S01]  /*1990*/  FMUL R40, R42, R39 ;  /* 0x000000272a287220 */ /* 0x000fe20000400000 */
[-C--:B------:R-:W-:Y:S01]  /*19a0*/  FMNMX R63, R63, R38.reuse, !PT ;  /* 0x000000263f3f7209 */ /* 0x080fe20007800000 */
[----:B---3--:R-:W-:Y:S01]  /*19b0*/  FMUL R37, R56, R37 ;  /* 0x0000002538257220 */ /* 0x008fe20000400000 */
[----:B------:R-:W-:Y:S01]  /*19c0*/  FMNMX R66, R66, R38, PT ;  /* 0x0000002642427209 */ /* 0x000fe20003800000 */
[----:B------:R-:W-:Y:S01]  /*19d0*/  FMUL R38, R42, R41 ;  /* 0x000000292a267220 */ /* 0x000fe20000400000 */
[C---:B------:R-:W-:Y:S01]  /*19e0*/  FMUL R39, R56.reuse, R39 ;  /* 0x0000002738277220 */ /* 0x040fe20000400000 */
[C---:B------:R-:W-:Y:S01]  /*19f0*/  FMUL R41, R56.reuse, R41 ;  /* 0x0000002938297220 */ /* 0x040fe20000400000 */
[----:B------:R-:W-:Y:S01]  /*1a00*/  FMUL R43, R56, R43 ;  /* 0x0000002b382b7220 */ /* 0x000fe20000400000 */
[----:B------:R-:W-:-:S02]  /*1a10*/  FMNMX R73, R36, R40, !PT ;  /* 0x0000002824497209 */ /* 0x000fc40007800000 */
[----:B------:R-:W-:Y:S02]  /*1a20*/  FMNMX R42, R71, R40, PT ;  /* 0x00000028472a7209 */ /* 0x000fe40003800000 */
[-C--:B------:R-:W-:Y:S02]  /*1a30*/  FMNMX R10, R10, R38.reuse, !PT ;  /* 0x000000260a0a7209 */ /* 0x080fe40007800000 */
[----:B------:R-:W-:Y:S02]  /*1a40*/  FMNMX R3, R3, R38, PT ;  /* 0x0000002603037209 */ /* 0x000fe40003800000 */
[-C--:B------:R-:W-:Y:S02]  /*1a50*/  FMNMX R13, R13, R55.reuse, !PT ;  /* 0x000000370d0d7209 */ /* 0x080fe40007800000 */
[----:B------:R-:W-:Y:S02]  /*1a60*/  FMNMX R4, R4, R55, PT ;  /* 0x0000003704047209 */ /* 0x000fe40003800000 */
[----:B------:R-:W-:-:S02]  /*1a70*/  FMNMX R69, R69, R37, !PT ;  /* 0x0000002545457209 */ /* 0x000fc40007800000 */
[----:B------:R-:W-:Y:S02]  /*1a80*/  FMNMX R70, R70, R37, PT ;  /* 0x0000002546467209 */ /* 0x000fe40003800000 */
[-C--:B------:R-:W-:Y:S02]  /*1a90*/  FMNMX R12, R12, R39.reuse, !PT ;  /* 0x000000270c0c7209 */ /* 0x080fe40007800000 */
[----:B------:R-:W-:Y:S02]  /*1aa0*/  FMNMX R5, R5, R39, PT ;  /* 0x0000002705057209 */ /* 0x000fe40003800000 */
[-C--:B------:R-:W-:Y:S02]  /*1ab0*/  FMNMX R15, R15, R41.reuse, !PT ;  /* 0x000000290f0f7209 */ /* 0x080fe40007800000 */
[----:B------:R-:W-:Y:S02]  /*1ac0*/  FMNMX R6, R6, R41, PT ;  /* 0x0000002906067209 */ /* 0x000fe40003800000 */
[----:B------:R-:W-:-:S02]  /*1ad0*/  FMNMX R14, R14, R43, !PT ;  /* 0x0000002b0e0e7209 */ /* 0x000fc40007800000 */
[----:B------:R-:W-:Y:S01]  /*1ae0*/  FMNMX R17, R17, R43, PT ;  /* 0x0000002b11117209 */ /* 0x000fe20003800000 */
[----:B------:R-:W-:Y:S06]  /*1af0*/  BRA.U UP0, `(.L_x_1) ;  /* 0xfffffff9003c7547 */ /* 0x000fec000b83ffff */
[----:B------:R-:W-:Y:S06]  /*1b00*/  BAR.SYNC.DEFER_BLOCKING 0x0 ;  /* 0x0000000000007b1d */ /* 0x000fec0000010000 */
[----:B------:R-:W-:Y:S05]  /*1b10*/  @P0 BRA `(.L_x_2) ;  /* 0xffffffe800fc0947 */ /* 0x000fea000383ffff */
[----:B------:R-:W-:Y:S01]  /*1b20*/  FADD R75, R75, R58 ;  /* 0x0000003a4b4b7221 */ /* 0x000fe20000000000 */
        /* <DEDUP_REMOVED lines=14> */
[----:B------:R-:W-:-:S07]  /*1c10*/  FADD R17, R17, R14 ;  /* 0x0000000e11117221 */ /* 0x000fce0000000000 */
.L_x_0:
[----:B------:R-:W5:Y:S01]  /*1c20*/  LDC R0, c[0x0][0x398] ;  /* 0x0000e600ff007b82 */ /* 0x000f620000000800 */
[----:B--2-4-:R-:W-:Y:S02]  /*1c30*/  LEA R18, R21, R18, 0x6 ;  /* 0x0000001215127211 */ /* 0x014fe400078e30ff */
[----:B-1-3--:R-:W-:-:S05]  /*1c40*/  LEA R19, R20, R19, 0x6 ;  /* 0x0000001314137211 */ /* 0x00afca00078e30ff */
[----:B------:R-:W1:Y:S01]  /*1c50*/  LDC.64 R8, c[0x0][0x390] ;  /* 0x0000e400ff087b82 */ /* 0x000e620000000a00 */
[----:B-----5:R-:W-:-:S04]  /*1c60*/  IMAD R19, R18, R0, R19 ;  /* 0x0000000012137224 */ /* 0x020fc800078e0213 */
[C---:B------:R-:W-:Y:S01]  /*1c70*/  IMAD R7, R0.reuse, 0x20, R19 ;  /* 0x0000002000077824 */ /* 0x040fe200078e0213 */
[----:B------:R-:W-:Y:S01]  /*1c80*/  LEA R5, R0, R19, 0x4 ;  /* 0x0000001300057211 */ /* 0x000fe200078e20ff */
[----:B-1----:R-:W-:-:S03]  /*1c90*/  IMAD.WIDE R2, R19, 0x4, R8 ;  /* 0x0000000413027825 */ /* 0x002fc600078e0208 */
[----:B------:R-:W-:Y:S01]  /*1ca0*/  LEA R21, R0, R7, 0x4 ;  /* 0x0000000700157211 */ /* 0x000fe200078e20ff */
[--C-:B------:R-:W-:Y:S01]  /*1cb0*/  IMAD.WIDE R4, R5, 0x4, R8.reuse ;  /* 0x0000000405047825 */ /* 0x100fe200078e0208 */
[----:B0-----:R-:W-:Y:S03]  /*1cc0*/  STG.E desc[UR6][R2.64], R75 ;  /* 0x0000004b02007986 */ /* 0x001fe6000c101906 */
[--C-:B------:R-:W-:Y:S01]  /*1cd0*/  IMAD.WIDE R6, R7, 0x4, R8.reuse ;  /* 0x0000000407067825 */ /* 0x100fe200078e0208 */
[----:B------:R-:W-:Y:S03]  /*1ce0*/  STG.E desc[UR6][R4.64], R77 ;  /* 0x0000004d04007986 */ /* 0x000fe6000c101906 */
[----:B------:R-:W-:Y:S01]  /*1cf0*/  IMAD.WIDE R8, R21, 0x4, R8 ;  /* 0x0000000415087825 */ /* 0x000fe200078e0208 */
[----:B------:R-:W-:Y:S04]  /*1d00*/  STG.E desc[UR6][R6.64], R25 ;  /* 0x0000001906007986 */ /* 0x000fe8000c101906 */
        /* <DEDUP_REMOVED lines=12> */
[----:B------:R-:W-:Y:S01]  /*1dd0*/  STG.E desc[UR6][R8.64+0xc0], R17 ;  /* 0x0000c01108007986 */ /* 0x000fe2000c101906 */
[----:B------:R-:W-:Y:S05]  /*1de0*/  EXIT ;  /* 0x000000000000794d */ /* 0x000fea0003800000 */
.L_x_3:
[----:B------:R-:W-:-:S00]  /*1df0*/  BRA `(.L_x_3) ;  /* 0xfffffffc00fc7947 */ /* 0x000fc0000383ffff */
[----:B------:R-:W-:-:S00]  /*1e00*/  NOP ;  /* 0x0000000000007918 */ /* 0x000fc00000000000 */
[----:B------:R-:W-:-:S00]  /*1e10*/  NOP ;  /* 0x0000000000007918 */ /* 0x000fc00000000000 */
[----:B------:R-:W-:-:S00]  /*1e20*/  NOP ;  /* 0x0000000000007918 */ /* 0x000fc00000000000 */
[----:B------:R-:W-:-:S00]  /*1e30*/  NOP ;  /* 0x0000000000007918 */ /* 0x000fc00000000000 */
[----:B------:R-:W-:-:S00]  /*1e40*/  NOP ;  /* 0x0000000000007918 */ /* 0x000fc00000000000 */
[----:B------:R-:W-:-:S00]  /*1e50*/  NOP ;  /* 0x0000000000007918 */ /* 0x000fc00000000000 */
[----:B------:R-:W-:-:S00]  /*1e60*/  NOP ;  /* 0x0000000000007918 */ /* 0x000fc00000000000 */
[----:B------:R-:W-:-:S00]  /*1e70*/  NOP ;  /* 0x0000000000007918 */ /* 0x000fc00000000000 */
.L_x_4:


//--------------------- .nv.shared._ZN18mamtorch_kernel_v331fullyconnected_fast_cuda_kernelEPKfS1_Pfiii --------------------------
	.section	.nv.shared._ZN18mamtorch_kernel_v331fullyconnected_fast_cuda_kernelEPKfS1_Pfiii,"aw",@nobits
	.sectionflags	@""
	.align	4
.nv.shared._ZN18mamtorch_kernel_v331fullyconnected_fast_cuda_kernelEPKfS1_Pfiii:
	.zero		34304


//--------------------- .nv.shared.reserved.0     --------------------------
	.section	.nv.shared.reserved.0,"aw",@nobits
	.weak		__nv_reservedSMEM_offset_0_alias
	.size		__nv_reservedSMEM_offset_0_alias, 0, 64
	.other		__nv_reservedSMEM_offset_0_alias,@"STO_CUDA_RESERVED_SHARED STV_DEFAULT"
__nv_reservedSMEM_offset_0_alias:
	.zero		0
	.zero		64


//--------------------- .nv.constant0._ZN18mamtorch_kernel_v331fullyconnected_fast_cuda_kernelEPKfS1_Pfiii --------------------------
	.section	.nv.constant0._ZN18mamtorch_kernel_v331fullyconnected_fast_cuda_kernelEPKfS1_Pfiii,"a",@progbits
	.sectionflags	@""
	.align	4
.nv.constant0._ZN18mamtorch_kernel_v331fullyconnected_fast_cuda_kernelEPKfS1_Pfiii:
	.zero		932


//--------------------- SYMBOLS --------------------------

	.type		.nv.reservedSmem.offset0,@object
	.size		.nv.reservedSmem.offset0,0x4
	.type		.nv.reservedSmem.cap,@object
	.size		.nv.reservedSmem.cap,0x4
